//
// Generated by NVIDIA NVVM Compiler
//
// Compiler Build ID: CL-36424714
// Cuda compilation tools, release 13.0, V13.0.88
// Based on NVVM 20.0.0
//

.version 9.0
.target sm_100
.address_size 64

	// .globl	_Z16layernorm_kernelPKfPfiiS0_S0_f

.visible .entry _Z16layernorm_kernelPKfPfiiS0_S0_f(
	.param .u64 .ptr .align 1 _Z16layernorm_kernelPKfPfiiS0_S0_f_param_0,
	.param .u64 .ptr .align 1 _Z16layernorm_kernelPKfPfiiS0_S0_f_param_1,
	.param .u32 _Z16layernorm_kernelPKfPfiiS0_S0_f_param_2,
	.param .u32 _Z16layernorm_kernelPKfPfiiS0_S0_f_param_3,
	.param .u64 .ptr .align 1 _Z16layernorm_kernelPKfPfiiS0_S0_f_param_4,
	.param .u64 .ptr .align 1 _Z16layernorm_kernelPKfPfiiS0_S0_f_param_5,
	.param .f32 _Z16layernorm_kernelPKfPfiiS0_S0_f_param_6
)
{
	.reg .pred 	%p<29>;
	.reg .b32 	%r<75>;
	.reg .b32 	%f<290>;
	.reg .b64 	%rd<107>;

	ld.param.u64 	%rd29, [_Z16layernorm_kernelPKfPfiiS0_S0_f_param_0];
	ld.param.u64 	%rd30, [_Z16layernorm_kernelPKfPfiiS0_S0_f_param_1];
	ld.param.u32 	%r47, [_Z16layernorm_kernelPKfPfiiS0_S0_f_param_2];
	ld.param.u32 	%r46, [_Z16layernorm_kernelPKfPfiiS0_S0_f_param_3];
	ld.param.u64 	%rd31, [_Z16layernorm_kernelPKfPfiiS0_S0_f_param_4];
	ld.param.u64 	%rd32, [_Z16layernorm_kernelPKfPfiiS0_S0_f_param_5];
	ld.param.f32 	%f31, [_Z16layernorm_kernelPKfPfiiS0_S0_f_param_6];
	cvta.to.global.u64 	%rd1, %rd30;
	cvta.to.global.u64 	%rd2, %rd32;
	cvta.to.global.u64 	%rd3, %rd31;
	cvta.to.global.u64 	%rd4, %rd29;
	mov.u32 	%r1, %ctaid.x;
	setp.ge.s32 	%p1, %r1, %r47;
	@%p1 bra 	$L__BB0_39;
	setp.lt.s32 	%p2, %r46, 1;
	mov.f32 	%f280, 0f00000000;
	@%p2 bra 	$L__BB0_14;
	mul.lo.s32 	%r2, %r46, %r1;
	and.b32  	%r3, %r46, 15;
	setp.lt.u32 	%p3, %r46, 16;
	mov.f32 	%f280, 0f00000000;
	mov.b32 	%r63, 0;
	@%p3 bra 	$L__BB0_5;
	and.b32  	%r63, %r46, 2147483632;
	neg.s32 	%r61, %r63;
	mul.wide.u32 	%rd33, %r2, 4;
	add.s64 	%rd34, %rd33, %rd4;
	add.s64 	%rd99, %rd34, 32;
	mov.f32 	%f280, 0f00000000;
$L__BB0_4:
	.pragma "nounroll";
	ld.global.f32 	%f36, [%rd99+-32];
	add.f32 	%f37, %f280, %f36;
	ld.global.f32 	%f38, [%rd99+-28];
	add.f32 	%f39, %f37, %f38;
	ld.global.f32 	%f40, [%rd99+-24];
	add.f32 	%f41, %f39, %f40;
	ld.global.f32 	%f42, [%rd99+-20];
	add.f32 	%f43, %f41, %f42;
	ld.global.f32 	%f44, [%rd99+-16];
	add.f32 	%f45, %f43, %f44;
	ld.global.f32 	%f46, [%rd99+-12];
	add.f32 	%f47, %f45, %f46;
	ld.global.f32 	%f48, [%rd99+-8];
	add.f32 	%f49, %f47, %f48;
	ld.global.f32 	%f50, [%rd99+-4];
	add.f32 	%f51, %f49, %f50;
	ld.global.f32 	%f52, [%rd99];
	add.f32 	%f53, %f51, %f52;
	ld.global.f32 	%f54, [%rd99+4];
	add.f32 	%f55, %f53, %f54;
	ld.global.f32 	%f56, [%rd99+8];
	add.f32 	%f57, %f55, %f56;
	ld.global.f32 	%f58, [%rd99+12];
	add.f32 	%f59, %f57, %f58;
	ld.global.f32 	%f60, [%rd99+16];
	add.f32 	%f61, %f59, %f60;
	ld.global.f32 	%f62, [%rd99+20];
	add.f32 	%f63, %f61, %f62;
	ld.global.f32 	%f64, [%rd99+24];
	add.f32 	%f65, %f63, %f64;
	ld.global.f32 	%f66, [%rd99+28];
	add.f32 	%f280, %f65, %f66;
	add.s32 	%r61, %r61, 16;
	add.s64 	%rd99, %rd99, 64;
	setp.ne.s32 	%p4, %r61, 0;
	@%p4 bra 	$L__BB0_4;
$L__BB0_5:
	setp.eq.s32 	%p5, %r3, 0;
	@%p5 bra 	$L__BB0_14;
	and.b32  	%r9, %r46, 7;
	setp.lt.u32 	%p6, %r3, 8;
	@%p6 bra 	$L__BB0_8;
	add.s32 	%r49, %r63, %r2;
	mul.wide.u32 	%rd35, %r49, 4;
	add.s64 	%rd36, %rd4, %rd35;
	ld.global.f32 	%f68, [%rd36];
	add.f32 	%f69, %f280, %f68;
	cvt.u64.u32 	%rd37, %r2;
	cvt.u64.u32 	%rd38, %r63;
	add.s64 	%rd39, %rd38, %rd37;
	shl.b64 	%rd40, %rd39, 2;
	add.s64 	%rd41, %rd4, %rd40;
	ld.global.f32 	%f70, [%rd41+4];
	add.f32 	%f71, %f69, %f70;
	ld.global.f32 	%f72, [%rd41+8];
	add.f32 	%f73, %f71, %f72;
	ld.global.f32 	%f74, [%rd41+12];
	add.f32 	%f75, %f73, %f74;
	ld.global.f32 	%f76, [%rd41+16];
	add.f32 	%f77, %f75, %f76;
	ld.global.f32 	%f78, [%rd41+20];
	add.f32 	%f79, %f77, %f78;
	ld.global.f32 	%f80, [%rd41+24];
	add.f32 	%f81, %f79, %f80;
	ld.global.f32 	%f82, [%rd41+28];
	add.f32 	%f280, %f81, %f82;
	add.s32 	%r63, %r63, 8;
$L__BB0_8:
	setp.eq.s32 	%p7, %r9, 0;
	@%p7 bra 	$L__BB0_14;
	and.b32  	%r12, %r46, 3;
	setp.lt.u32 	%p8, %r9, 4;
	@%p8 bra 	$L__BB0_11;
	add.s32 	%r50, %r63, %r2;
	mul.wide.u32 	%rd42, %r50, 4;
	add.s64 	%rd43, %rd4, %rd42;
	ld.global.f32 	%f84, [%rd43];
	add.f32 	%f85, %f280, %f84;
	cvt.u64.u32 	%rd44, %r2;
	cvt.u64.u32 	%rd45, %r63;
	add.s64 	%rd46, %rd45, %rd44;
	shl.b64 	%rd47, %rd46, 2;
	add.s64 	%rd48, %rd4, %rd47;
	ld.global.f32 	%f86, [%rd48+4];
	add.f32 	%f87, %f85, %f86;
	ld.global.f32 	%f88, [%rd48+8];
	add.f32 	%f89, %f87, %f88;
	ld.global.f32 	%f90, [%rd48+12];
	add.f32 	%f280, %f89, %f90;
	add.s32 	%r63, %r63, 4;
$L__BB0_11:
	setp.eq.s32 	%p9, %r12, 0;
	@%p9 bra 	$L__BB0_14;
	add.s32 	%r51, %r63, %r2;
	mul.wide.u32 	%rd49, %r51, 4;
	add.s64 	%rd100, %rd4, %rd49;
	neg.s32 	%r65, %r12;
$L__BB0_13:
	.pragma "nounroll";
	ld.global.f32 	%f91, [%rd100];
	add.f32 	%f280, %f280, %f91;
	add.s64 	%rd100, %rd100, 4;
	add.s32 	%r65, %r65, 1;
	setp.ne.s32 	%p10, %r65, 0;
	@%p10 bra 	$L__BB0_13;
$L__BB0_14:
	setp.lt.s32 	%p11, %r46, 1;
	cvt.rn.f32.s32 	%f14, %r46;
	div.rn.f32 	%f15, %f280, %f14;
	mov.f32 	%f289, 0f00000000;
	@%p11 bra 	$L__BB0_27;
	mul.lo.s32 	%r18, %r46, %r1;
	and.b32  	%r19, %r46, 15;
	setp.lt.u32 	%p12, %r46, 16;
	mov.f32 	%f289, 0f00000000;
	mov.b32 	%r68, 0;
	@%p12 bra 	$L__BB0_18;
	and.b32  	%r68, %r46, 2147483632;
	neg.s32 	%r66, %r68;
	mul.wide.u32 	%rd50, %r18, 4;
	add.s64 	%rd51, %rd50, %rd4;
	add.s64 	%rd101, %rd51, 32;
	mov.f32 	%f289, 0f00000000;
$L__BB0_17:
	.pragma "nounroll";
	ld.global.f32 	%f96, [%rd101+-32];
	sub.f32 	%f97, %f96, %f15;
	fma.rn.f32 	%f98, %f97, %f97, %f289;
	ld.global.f32 	%f99, [%rd101+-28];
	sub.f32 	%f100, %f99, %f15;
	fma.rn.f32 	%f101, %f100, %f100, %f98;
	ld.global.f32 	%f102, [%rd101+-24];
	sub.f32 	%f103, %f102, %f15;
	fma.rn.f32 	%f104, %f103, %f103, %f101;
	ld.global.f32 	%f105, [%rd101+-20];
	sub.f32 	%f106, %f105, %f15;
	fma.rn.f32 	%f107, %f106, %f106, %f104;
	ld.global.f32 	%f108, [%rd101+-16];
	sub.f32 	%f109, %f108, %f15;
	fma.rn.f32 	%f110, %f109, %f109, %f107;
	ld.global.f32 	%f111, [%rd101+-12];
	sub.f32 	%f112, %f111, %f15;
	fma.rn.f32 	%f113, %f112, %f112, %f110;
	ld.global.f32 	%f114, [%rd101+-8];
	sub.f32 	%f115, %f114, %f15;
	fma.rn.f32 	%f116, %f115, %f115, %f113;
	ld.global.f32 	%f117, [%rd101+-4];
	sub.f32 	%f118, %f117, %f15;
	fma.rn.f32 	%f119, %f118, %f118, %f116;
	ld.global.f32 	%f120, [%rd101];
	sub.f32 	%f121, %f120, %f15;
	fma.rn.f32 	%f122, %f121, %f121, %f119;
	ld.global.f32 	%f123, [%rd101+4];
	sub.f32 	%f124, %f123, %f15;
	fma.rn.f32 	%f125, %f124, %f124, %f122;
	ld.global.f32 	%f126, [%rd101+8];
	sub.f32 	%f127, %f126, %f15;
	fma.rn.f32 	%f128, %f127, %f127, %f125;
	ld.global.f32 	%f129, [%rd101+12];
	sub.f32 	%f130, %f129, %f15;
	fma.rn.f32 	%f131, %f130, %f130, %f128;
	ld.global.f32 	%f132, [%rd101+16];
	sub.f32 	%f133, %f132, %f15;
	fma.rn.f32 	%f134, %f133, %f133, %f131;
	ld.global.f32 	%f135, [%rd101+20];
	sub.f32 	%f136, %f135, %f15;
	fma.rn.f32 	%f137, %f136, %f136, %f134;
	ld.global.f32 	%f138, [%rd101+24];
	sub.f32 	%f139, %f138, %f15;
	fma.rn.f32 	%f140, %f139, %f139, %f137;
	ld.global.f32 	%f141, [%rd101+28];
	sub.f32 	%f142, %f141, %f15;
	fma.rn.f32 	%f289, %f142, %f142, %f140;
	add.s32 	%r66, %r66, 16;
	add.s64 	%rd101, %rd101, 64;
	setp.ne.s32 	%p13, %r66, 0;
	@%p13 bra 	$L__BB0_17;
$L__BB0_18:
	setp.eq.s32 	%p14, %r19, 0;
	@%p14 bra 	$L__BB0_27;
	and.b32  	%r25, %r46, 7;
	setp.lt.u32 	%p15, %r19, 8;
	@%p15 bra 	$L__BB0_21;
	add.s32 	%r53, %r68, %r18;
	mul.wide.u32 	%rd52, %r53, 4;
	add.s64 	%rd53, %rd4, %rd52;
	ld.global.f32 	%f144, [%rd53];
	sub.f32 	%f145, %f144, %f15;
	fma.rn.f32 	%f146, %f145, %f145, %f289;
	cvt.u64.u32 	%rd54, %r18;
	cvt.u64.u32 	%rd55, %r68;
	add.s64 	%rd56, %rd55, %rd54;
	shl.b64 	%rd57, %rd56, 2;
	add.s64 	%rd58, %rd4, %rd57;
	ld.global.f32 	%f147, [%rd58+4];
	sub.f32 	%f148, %f147, %f15;
	fma.rn.f32 	%f149, %f148, %f148, %f146;
	ld.global.f32 	%f150, [%rd58+8];
	sub.f32 	%f151, %f150, %f15;
	fma.rn.f32 	%f152, %f151, %f151, %f149;
	ld.global.f32 	%f153, [%rd58+12];
	sub.f32 	%f154, %f153, %f15;
	fma.rn.f32 	%f155, %f154, %f154, %f152;
	ld.global.f32 	%f156, [%rd58+16];
	sub.f32 	%f157, %f156, %f15;
	fma.rn.f32 	%f158, %f157, %f157, %f155;
	ld.global.f32 	%f159, [%rd58+20];
	sub.f32 	%f160, %f159, %f15;
	fma.rn.f32 	%f161, %f160, %f160, %f158;
	ld.global.f32 	%f162, [%rd58+24];
	sub.f32 	%f163, %f162, %f15;
	fma.rn.f32 	%f164, %f163, %f163, %f161;
	ld.global.f32 	%f165, [%rd58+28];
	sub.f32 	%f166, %f165, %f15;
	fma.rn.f32 	%f289, %f166, %f166, %f164;
	add.s32 	%r68, %r68, 8;
$L__BB0_21:
	setp.eq.s32 	%p16, %r25, 0;
	@%p16 bra 	$L__BB0_27;
	and.b32  	%r28, %r46, 3;
	setp.lt.u32 	%p17, %r25, 4;
	@%p17 bra 	$L__BB0_24;
	add.s32 	%r54, %r68, %r18;
	mul.wide.u32 	%rd59, %r54, 4;
	add.s64 	%rd60, %rd4, %rd59;
	ld.global.f32 	%f168, [%rd60];
	sub.f32 	%f169, %f168, %f15;
	fma.rn.f32 	%f170, %f169, %f169, %f289;
	cvt.u64.u32 	%rd61, %r18;
	cvt.u64.u32 	%rd62, %r68;
	add.s64 	%rd63, %rd62, %rd61;
	shl.b64 	%rd64, %rd63, 2;
	add.s64 	%rd65, %rd4, %rd64;
	ld.global.f32 	%f171, [%rd65+4];
	sub.f32 	%f172, %f171, %f15;
	fma.rn.f32 	%f173, %f172, %f172, %f170;
	ld.global.f32 	%f174, [%rd65+8];
	sub.f32 	%f175, %f174, %f15;
	fma.rn.f32 	%f176, %f175, %f175, %f173;
	ld.global.f32 	%f177, [%rd65+12];
	sub.f32 	%f178, %f177, %f15;
	fma.rn.f32 	%f289, %f178, %f178, %f176;
	add.s32 	%r68, %r68, 4;
$L__BB0_24:
	setp.eq.s32 	%p18, %r28, 0;
	@%p18 bra 	$L__BB0_27;
	add.s32 	%r55, %r68, %r18;
	mul.wide.u32 	%rd66, %r55, 4;
	add.s64 	%rd102, %rd4, %rd66;
	neg.s32 	%r70, %r28;
$L__BB0_26:
	.pragma "nounroll";
	ld.global.f32 	%f179, [%rd102];
	sub.f32 	%f180, %f179, %f15;
	fma.rn.f32 	%f289, %f180, %f180, %f289;
	add.s64 	%rd102, %rd102, 4;
	add.s32 	%r70, %r70, 1;
	setp.ne.s32 	%p19, %r70, 0;
	@%p19 bra 	$L__BB0_26;
$L__BB0_27:
	setp.lt.s32 	%p20, %r46, 1;
	div.rn.f32 	%f29, %f289, %f14;
	@%p20 bra 	$L__BB0_39;
	mul.lo.s32 	%r34, %r46, %r1;
	add.f32 	%f181, %f31, %f29;
	sqrt.rn.f32 	%f30, %f181;
	and.b32  	%r35, %r46, 7;
	setp.lt.u32 	%p21, %r46, 8;
	mov.b32 	%r73, 0;
	@%p21 bra 	$L__BB0_31;
	and.b32  	%r73, %r46, 2147483640;
	neg.s32 	%r71, %r73;
	mul.wide.u32 	%rd67, %r34, 4;
	add.s64 	%rd68, %rd67, 16;
	add.s64 	%rd106, %rd1, %rd68;
	add.s64 	%rd105, %rd4, %rd68;
	add.s64 	%rd104, %rd3, 16;
	add.s64 	%rd103, %rd2, 16;
$L__BB0_30:
	.pragma "nounroll";
	ld.global.f32 	%f182, [%rd105+-16];
	sub.f32 	%f183, %f182, %f15;
	div.rn.f32 	%f184, %f183, %f30;
	ld.global.f32 	%f185, [%rd104+-16];
	ld.global.f32 	%f186, [%rd103+-16];
	fma.rn.f32 	%f187, %f185, %f184, %f186;
	st.global.f32 	[%rd106+-16], %f187;
	ld.global.f32 	%f188, [%rd105+-12];
	sub.f32 	%f189, %f188, %f15;
	div.rn.f32 	%f190, %f189, %f30;
	ld.global.f32 	%f191, [%rd104+-12];
	ld.global.f32 	%f192, [%rd103+-12];
	fma.rn.f32 	%f193, %f191, %f190, %f192;
	st.global.f32 	[%rd106+-12], %f193;
	ld.global.f32 	%f194, [%rd105+-8];
	sub.f32 	%f195, %f194, %f15;
	div.rn.f32 	%f196, %f195, %f30;
	ld.global.f32 	%f197, [%rd104+-8];
	ld.global.f32 	%f198, [%rd103+-8];
	fma.rn.f32 	%f199, %f197, %f196, %f198;
	st.global.f32 	[%rd106+-8], %f199;
	ld.global.f32 	%f200, [%rd105+-4];
	sub.f32 	%f201, %f200, %f15;
	div.rn.f32 	%f202, %f201, %f30;
	ld.global.f32 	%f203, [%rd104+-4];
	ld.global.f32 	%f204, [%rd103+-4];
	fma.rn.f32 	%f205, %f203, %f202, %f204;
	st.global.f32 	[%rd106+-4], %f205;
	ld.global.f32 	%f206, [%rd105];
	sub.f32 	%f207, %f206, %f15;
	div.rn.f32 	%f208, %f207, %f30;
	ld.global.f32 	%f209, [%rd104];
	ld.global.f32 	%f210, [%rd103];
	fma.rn.f32 	%f211, %f209, %f208, %f210;
	st.global.f32 	[%rd106], %f211;
	ld.global.f32 	%f212, [%rd105+4];
	sub.f32 	%f213, %f212, %f15;
	div.rn.f32 	%f214, %f213, %f30;
	ld.global.f32 	%f215, [%rd104+4];
	ld.global.f32 	%f216, [%rd103+4];
	fma.rn.f32 	%f217, %f215, %f214, %f216;
	st.global.f32 	[%rd106+4], %f217;
	ld.global.f32 	%f218, [%rd105+8];
	sub.f32 	%f219, %f218, %f15;
	div.rn.f32 	%f220, %f219, %f30;
	ld.global.f32 	%f221, [%rd104+8];
	ld.global.f32 	%f222, [%rd103+8];
	fma.rn.f32 	%f223, %f221, %f220, %f222;
	st.global.f32 	[%rd106+8], %f223;
	ld.global.f32 	%f224, [%rd105+12];
	sub.f32 	%f225, %f224, %f15;
	div.rn.f32 	%f226, %f225, %f30;
	ld.global.f32 	%f227, [%rd104+12];
	ld.global.f32 	%f228, [%rd103+12];
	fma.rn.f32 	%f229, %f227, %f226, %f228;
	st.global.f32 	[%rd106+12], %f229;
	add.s32 	%r71, %r71, 8;
	add.s64 	%rd106, %rd106, 32;
	add.s64 	%rd105, %rd105, 32;
	add.s64 	%rd104, %rd104, 32;
	add.s64 	%rd103, %rd103, 32;
	setp.ne.s32 	%p22, %r71, 0;
	@%p22 bra 	$L__BB0_30;
$L__BB0_31:
	setp.eq.s32 	%p23, %r35, 0;
	@%p23 bra 	$L__BB0_39;
	and.b32  	%r41, %r46, 3;
	setp.lt.u32 	%p24, %r35, 4;
	@%p24 bra 	$L__BB0_34;
	add.s32 	%r57, %r73, %r34;
	mul.wide.u32 	%rd69, %r57, 4;
	add.s64 	%rd70, %rd4, %rd69;
	ld.global.f32 	%f230, [%rd70];
	sub.f32 	%f231, %f230, %f15;
	div.rn.f32 	%f232, %f231, %f30;
	cvt.u64.u32 	%rd71, %r73;
	mul.wide.u32 	%rd72, %r73, 4;
	add.s64 	%rd73, %rd3, %rd72;
	ld.global.f32 	%f233, [%rd73];
	add.s64 	%rd74, %rd2, %rd72;
	ld.global.f32 	%f234, [%rd74];
	fma.rn.f32 	%f235, %f233, %f232, %f234;
	add.s64 	%rd75, %rd1, %rd69;
	st.global.f32 	[%rd75], %f235;
	cvt.u64.u32 	%rd76, %r34;
	add.s64 	%rd77, %rd71, %rd76;
	shl.b64 	%rd78, %rd77, 2;
	add.s64 	%rd79, %rd4, %rd78;
	ld.global.f32 	%f236, [%rd79+4];
	sub.f32 	%f237, %f236, %f15;
	div.rn.f32 	%f238, %f237, %f30;
	ld.global.f32 	%f239, [%rd73+4];
	ld.global.f32 	%f240, [%rd74+4];
	fma.rn.f32 	%f241, %f239, %f238, %f240;
	add.s64 	%rd80, %rd1, %rd78;
	st.global.f32 	[%rd80+4], %f241;
	ld.global.f32 	%f242, [%rd79+8];
	sub.f32 	%f243, %f242, %f15;
	div.rn.f32 	%f244, %f243, %f30;
	ld.global.f32 	%f245, [%rd73+8];
	ld.global.f32 	%f246, [%rd74+8];
	fma.rn.f32 	%f247, %f245, %f244, %f246;
	st.global.f32 	[%rd80+8], %f247;
	ld.global.f32 	%f248, [%rd79+12];
	sub.f32 	%f249, %f248, %f15;
	div.rn.f32 	%f250, %f249, %f30;
	ld.global.f32 	%f251, [%rd73+12];
	ld.global.f32 	%f252, [%rd74+12];
	fma.rn.f32 	%f253, %f251, %f250, %f252;
	st.global.f32 	[%rd80+12], %f253;
	add.s32 	%r73, %r73, 4;
$L__BB0_34:
	setp.eq.s32 	%p25, %r41, 0;
	@%p25 bra 	$L__BB0_39;
	setp.eq.s32 	%p26, %r41, 1;
	@%p26 bra 	$L__BB0_37;
	add.s32 	%r58, %r73, %r34;
	mul.wide.u32 	%rd81, %r58, 4;
	add.s64 	%rd82, %rd4, %rd81;
	ld.global.f32 	%f254, [%rd82];
	sub.f32 	%f255, %f254, %f15;
	div.rn.f32 	%f256, %f255, %f30;
	cvt.u64.u32 	%rd83, %r73;
	mul.wide.u32 	%rd84, %r73, 4;
	add.s64 	%rd85, %rd3, %rd84;
	ld.global.f32 	%f257, [%rd85];
	add.s64 	%rd86, %rd2, %rd84;
	ld.global.f32 	%f258, [%rd86];
	fma.rn.f32 	%f259, %f257, %f256, %f258;
	add.s64 	%rd87, %rd1, %rd81;
	st.global.f32 	[%rd87], %f259;
	cvt.u64.u32 	%rd88, %r34;
	add.s64 	%rd89, %rd83, %rd88;
	shl.b64 	%rd90, %rd89, 2;
	add.s64 	%rd91, %rd4, %rd90;
	ld.global.f32 	%f260, [%rd91+4];
	sub.f32 	%f261, %f260, %f15;
	div.rn.f32 	%f262, %f261, %f30;
	ld.global.f32 	%f263, [%rd85+4];
	ld.global.f32 	%f264, [%rd86+4];
	fma.rn.f32 	%f265, %f263, %f262, %f264;
	add.s64 	%rd92, %rd1, %rd90;
	st.global.f32 	[%rd92+4], %f265;
	add.s32 	%r73, %r73, 2;
$L__BB0_37:
	and.b32  	%r59, %r46, 1;
	setp.eq.b32 	%p27, %r59, 1;
	not.pred 	%p28, %p27;
	@%p28 bra 	$L__BB0_39;
	add.s32 	%r60, %r73, %r34;
	mul.wide.u32 	%rd93, %r60, 4;
	add.s64 	%rd94, %rd4, %rd93;
	ld.global.f32 	%f266, [%rd94];
	sub.f32 	%f267, %f266, %f15;
	div.rn.f32 	%f268, %f267, %f30;
	mul.wide.u32 	%rd95, %r73, 4;
	add.s64 	%rd96, %rd3, %rd95;
	ld.global.f32 	%f269, [%rd96];
	add.s64 	%rd97, %rd2, %rd95;
	ld.global.f32 	%f270, [%rd97];
	fma.rn.f32 	%f271, %f269, %f268, %f270;
	add.s64 	%rd98, %rd1, %rd93;
	st.global.f32 	[%rd98], %f271;
$L__BB0_39:
	ret;

}


// ===== COMPILED SASS (sm_100) =====

	.target	sm_100

	.elftype	@"ET_EXEC"


//--------------------- .note.nv.tkinfo           --------------------------
	.section	.note.nv.tkinfo,"",@"SHT_NOTE"
	.sectionflags	@"SHF_NOTE_NV_TKINFO"
	.tkinfo
        /*0018*/ 	.word	0x00000002
        /*0030*/ 	.string	""
        /*0030*/ 	.string	"ptxas"
        /*0030*/ 	.string	"Cuda compilation tools, release 13.0, V13.0.88"
        /*0030*/ 	.string	"Build cuda_13.0.r13.0/compiler.36424714_0"
        /*0030*/ 	.string	"-arch sm_100 -m 64 "



//--------------------- .note.nv.cuinfo           --------------------------
	.section	.note.nv.cuinfo,"",@"SHT_NOTE"
	.sectionflags	@"SHF_NOTE_NV_CUINFO"
        /*0018*/ 	.short	0x0002
        /*001a*/ 	.short	0x0064
        /*001c*/ 	.short	0x0082
	.zero		2


//--------------------- .nv.info                  --------------------------
	.section	.nv.info,"",@"SHT_CUDA_INFO"
	.align	4


	//----- nvinfo : EIATTR_REGCOUNT
	.align		4
        /*0000*/ 	.byte	0x04, 0x2f
        /*0002*/ 	.short	(.L_1 - .L_0)
	.align		4
.L_0:
        /*0004*/ 	.word	index@(_Z16layernorm_kernelPKfPfiiS0_S0_f)
        /*0008*/ 	.word	0x00000020


	//----- nvinfo : EIATTR_FRAME_SIZE
	.align		4
.L_1:
        /*000c*/ 	.byte	0x04, 0x11
        /*000e*/ 	.short	(.L_3 - .L_2)
	.align		4
.L_2:
        /*0010*/ 	.word	index@($__internal_1_$__cuda_sm3x_div_rn_noftz_f32_slowpath)
        /*0014*/ 	.word	0x00000000


	//----- nvinfo : EIATTR_FRAME_SIZE
	.align		4
.L_3:
        /*0018*/ 	.byte	0x04, 0x11
        /*001a*/ 	.short	(.L_5 - .L_4)
	.align		4
.L_4:
        /*001c*/ 	.word	index@($__internal_0_$__cuda_sm20_sqrt_rn_f32_slowpath)
        /*0020*/ 	.word	0x00000000


	//----- nvinfo : EIATTR_FRAME_SIZE
	.align		4
.L_5:
        /*0024*/ 	.byte	0x04, 0x11
        /*0026*/ 	.short	(.L_7 - .L_6)
	.align		4
.L_6:
        /*0028*/ 	.word	index@(_Z16layernorm_kernelPKfPfiiS0_S0_f)
        /*002c*/ 	.word	0x00000000


	//----- nvinfo : EIATTR_MIN_STACK_SIZE
	.align		4
.L_7:
        /*0030*/ 	.byte	0x04, 0x12
        /*0032*/ 	.short	(.L_9 - .L_8)
	.align		4
.L_8:
        /*0034*/ 	.word	index@(_Z16layernorm_kernelPKfPfiiS0_S0_f)
        /*0038*/ 	.word	0x00000000
.L_9:


//--------------------- .nv.compat                --------------------------
	.section	.nv.compat,"",@"SHT_CUDA_COMPAT_INFO"
	.align	4
        /*0000*/ 	.byte	0x02, 0x09, 0x00, 0x00, 0x02, 0x02, 0x01, 0x00, 0x02, 0x05, 0x05, 0x00, 0x03, 0x07, 0x01, 0x01
        /*0010*/ 	.byte	0x02, 0x03, 0x00, 0x00, 0x02, 0x06, 0x01, 0x00, 0x04, 0x0b, 0x08, 0x00, 0x01, 0x00, 0x00, 0x00
        /*0020*/ 	.byte	0x00, 0x00, 0x00, 0x00


//--------------------- .nv.info._Z16layernorm_kernelPKfPfiiS0_S0_f --------------------------
	.section	.nv.info._Z16layernorm_kernelPKfPfiiS0_S0_f,"",@"SHT_CUDA_INFO"
	.sectionflags	@""
	.align	4


	//----- nvinfo : EIATTR_CUDA_API_VERSION
	.align		4
        /*0000*/ 	.byte	0x04, 0x37
        /*0002*/ 	.short	(.L_11 - .L_10)
.L_10:
        /*0004*/ 	.word	0x00000082


	//----- nvinfo : EIATTR_KPARAM_INFO
	.align		4
.L_11:
        /*0008*/ 	.byte	0x04, 0x17
        /*000a*/ 	.short	(.L_13 - .L_12)
.L_12:
        /*000c*/ 	.word	0x00000000
        /*0010*/ 	.short	0x0006
        /*0012*/ 	.short	0x0028
        /*0014*/ 	.byte	0x00, 0xf0, 0x11, 0x00


	//----- nvinfo : EIATTR_KPARAM_INFO
	.align		4
.L_13:
        /*0018*/ 	.byte	0x04, 0x17
        /*001a*/ 	.short	(.L_15 - .L_14)
.L_14:
        /*001c*/ 	.word	0x00000000
        /*0020*/ 	.short	0x0005
        /*0022*/ 	.short	0x0020
        /*0024*/ 	.byte	0x00, 0xf5, 0x21, 0x00


	//----- nvinfo : EIATTR_KPARAM_INFO
	.align		4
.L_15:
        /*0028*/ 	.byte	0x04, 0x17
        /*002a*/ 	.short	(.L_17 - .L_16)
.L_16:
        /*002c*/ 	.word	0x00000000
        /*0030*/ 	.short	0x0004
        /*0032*/ 	.short	0x0018
        /*0034*/ 	.byte	0x00, 0xf5, 0x21, 0x00


	//----- nvinfo : EIATTR_KPARAM_INFO
	.align		4
.L_17:
        /*0038*/ 	.byte	0x04, 0x17
        /*003a*/ 	.short	(.L_19 - .L_18)
.L_18:
        /*003c*/ 	.word	0x00000000
        /*0040*/ 	.short	0x0003
        /*0042*/ 	.short	0x0014
        /*0044*/ 	.byte	0x00, 0xf0, 0x11, 0x00


	//----- nvinfo : EIATTR_KPARAM_INFO
	.align		4
.L_19:
        /*0048*/ 	.byte	0x04, 0x17
        /*004a*/ 	.short	(.L_21 - .L_20)
.L_20:
        /*004c*/ 	.word	0x00000000
        /*0050*/ 	.short	0x0002
        /*0052*/ 	.short	0x0010
        /*0054*/ 	.byte	0x00, 0xf0, 0x11, 0x00


	//----- nvinfo : EIATTR_KPARAM_INFO
	.align		4
.L_21:
        /*0058*/ 	.byte	0x04, 0x17
        /*005a*/ 	.short	(.L_23 - .L_22)
.L_22:
        /*005c*/ 	.word	0x00000000
        /*0060*/ 	.short	0x0001
        /*0062*/ 	.short	0x0008
        /*0064*/ 	.byte	0x00, 0xf5, 0x21, 0x00


	//----- nvinfo : EIATTR_KPARAM_INFO
	.align		4
.L_23:
        /*0068*/ 	.byte	0x04, 0x17
        /*006a*/ 	.short	(.L_25 - .L_24)
.L_24:
        /*006c*/ 	.word	0x00000000
        /*0070*/ 	.short	0x0000
        /*0072*/ 	.short	0x0000
        /*0074*/ 	.byte	0x00, 0xf5, 0x21, 0x00


	//----- nvinfo : EIATTR_SPARSE_MMA_MASK
	.align		4
.L_25:
        /*0078*/ 	.byte	0x03, 0x50
        /*007a*/ 	.short	0x0000


	//----- nvinfo : EIATTR_MAXREG_COUNT
	.align		4
        /*007c*/ 	.byte	0x03, 0x1b
        /*007e*/ 	.short	0x00ff


	//----- nvinfo : EIATTR_MERCURY_ISA_VERSION
	.align		4
        /*0080*/ 	.byte	0x03, 0x5f
        /*0082*/ 	.short	0x0101


	//----- nvinfo : EIATTR_VRC_CTA_INIT_COUNT
	.align		4
        /*0084*/ 	.byte	0x02, 0x4a
	.zero		1
	.zero		1


	//----- nvinfo : EIATTR_EXIT_INSTR_OFFSETS
	.align		4
        /*0088*/ 	.byte	0x04, 0x1c
        /*008a*/ 	.short	(.L_27 - .L_26)


	//   ....[0]....
.L_26:
        /*008c*/ 	.word	0x00000040


	//   ....[1]....
        /*0090*/ 	.word	0x00001310


	//   ....[2]....
        /*0094*/ 	.word	0x00001f60


	//   ....[3]....
        /*0098*/ 	.word	0x00002540


	//   ....[4]....
        /*009c*/ 	.word	0x00002900


	//   ....[5]....
        /*00a0*/ 	.word	0x00002ab0


	//----- nvinfo : EIATTR_CRS_STACK_SIZE
	.align		4
.L_27:
        /*00a4*/ 	.byte	0x04, 0x1e
        /*00a6*/ 	.short	(.L_29 - .L_28)
.L_28:
        /*00a8*/ 	.word	0x00000000


	//----- nvinfo : EIATTR_CBANK_PARAM_SIZE
	.align		4
.L_29:
        /*00ac*/ 	.byte	0x03, 0x19
        /*00ae*/ 	.short	0x002c


	//----- nvinfo : EIATTR_PARAM_CBANK
	.align		4
        /*00b0*/ 	.byte	0x04, 0x0a
        /*00b2*/ 	.short	(.L_31 - .L_30)
	.align		4
.L_30:
        /*00b4*/ 	.word	index@(.nv.constant0._Z16layernorm_kernelPKfPfiiS0_S0_f)
        /*00b8*/ 	.short	0x0380
        /*00ba*/ 	.short	0x002c


	//----- nvinfo : EIATTR_SW_WAR
	.align		4
.L_31:
        /*00bc*/ 	.byte	0x04, 0x36
        /*00be*/ 	.short	(.L_33 - .L_32)
.L_32:
        /*00c0*/ 	.word	0x00000008
.L_33:


//--------------------- .nv.callgraph             --------------------------
	.section	.nv.callgraph,"",@"SHT_CUDA_CALLGRAPH"
	.align	4
	.sectionentsize	8
	.align		4
        /*0000*/ 	.word	0x00000000
	.align		4
        /*0004*/ 	.word	0xffffffff
	.align		4
        /*0008*/ 	.word	0x00000000
	.align		4
        /*000c*/ 	.word	0xfffffffe
	.align		4
        /*0010*/ 	.word	0x00000000
	.align		4
        /*0014*/ 	.word	0xfffffffd
	.align		4
        /*0018*/ 	.word	0x00000000
	.align		4
        /*001c*/ 	.word	0xfffffffc


//--------------------- .text._Z16layernorm_kernelPKfPfiiS0_S0_f --------------------------
	.section	.text._Z16layernorm_kernelPKfPfiiS0_S0_f,"ax",@progbits
	.align	128
        .global         _Z16layernorm_kernelPKfPfiiS0_S0_f
        .type           _Z16layernorm_kernelPKfPfiiS0_S0_f,@function
        .size           _Z16layernorm_kernelPKfPfiiS0_S0_f,(.L_x_46 - _Z16layernorm_kernelPKfPfiiS0_S0_f)
        .other          _Z16layernorm_kernelPKfPfiiS0_S0_f,@"STO_CUDA_ENTRY STV_DEFAULT"
_Z16layernorm_kernelPKfPfiiS0_S0_f:
.text._Z16layernorm_kernelPKfPfiiS0_S0_f:
[----:B------:R-:W-:Y:S08]  /*0000*/  LDC R1, c[0x0][0x37c] ;  /* 0x0000df00ff017b82 */ /* 0x000ff00000000800 */
[----:B------:R-:W0:Y:S08]  /*0010*/  S2UR UR9, SR_CTAID.X ;  /* 0x00000000000979c3 */ /* 0x000e300000002500 */
[----:B------:R-:W0:Y:S02]  /*0020*/  LDC R0, c[0x0][0x390] ;  /* 0x0000e400ff007b82 */ /* 0x000e240000000800 */
[----:B0-----:R-:W-:-:S13]  /*0030*/  ISETP.LE.AND P0, PT, R0, UR9, PT ;  /* 0x0000000900007c0c */ /* 0x001fda000bf03270 */
[----:B------:R-:W-:Y:S05]  /*0040*/  @P0 EXIT ;  /* 0x000000000000094d */ /* 0x000fea0003800000 */
[----:B------:R-:W0:Y:S01]  /*0050*/  LDCU UR11, c[0x0][0x394] ;  /* 0x00007280ff0b77ac */ /* 0x000e220008000800 */
[----:B------:R-:W-:Y:S01]  /*0060*/  HFMA2 R0, -RZ, RZ, 0, 0 ;  /* 0x00000000ff007431 */ /* 0x000fe200000001ff */
[----:B------:R-:W1:Y:S01]  /*0070*/  LDCU.64 UR18, c[0x0][0x358] ;  /* 0x00006b00ff1277ac */ /* 0x000e620008000a00 */
[----:B0-----:R-:W-:-:S09]  /*0080*/  UISETP.GE.AND UP0, UPT, UR11, 0x1, UPT ;  /* 0x000000010b00788c */ /* 0x001fd2000bf06270 */
[----:B-1----:R-:W-:Y:S05]  /*0090*/  BRA.U !UP0, `(.L_x_0) ;  /* 0x0000000508e07547 */ /* 0x002fea000b800000 */
[----:B------:R-:W-:Y:S01]  /*00a0*/  UISETP.GE.U32.AND UP2, UPT, UR11, 0x10, UPT ;  /* 0x000000100b00788c */ /* 0x000fe2000bf46070 */
[----:B------:R-:W-:Y:S01]  /*00b0*/  MOV R0, RZ ;  /* 0x000000ff00007202 */ /* 0x000fe20000000f00 */
[----:B------:R-:W-:Y:S01]  /*00c0*/  ULOP3.LUT UR7, UR11, 0xf, URZ, 0xc0, !UPT ;  /* 0x0000000f0b077892 */ /* 0x000fe2000f8ec0ff */
[----:B------:R-:W-:Y:S01]  /*00d0*/  MOV R2, RZ ;  /* 0x000000ff00027202 */ /* 0x000fe20000000f00 */
[----:B------:R-:W-:Y:S02]  /*00e0*/  UIMAD UR6, UR9, UR11, URZ ;  /* 0x0000000b090672a4 */ /* 0x000fe4000f8e02ff */
[----:B------:R-:W-:-:S03]  /*00f0*/  UISETP.NE.AND UP1, UPT, UR7, URZ, UPT ;  /* 0x000000ff0700728c */ /* 0x000fc6000bf25270 */
[----:B------:R-:W-:Y:S08]  /*0100*/  BRA.U !UP2, `(.L_x_1) ;  /* 0x000000010abc7547 */ /* 0x000ff0000b800000 */
[----:B------:R-:W0:Y:S01]  /*0110*/  LDCU.64 UR4, c[0x0][0x380] ;  /* 0x00007000ff0477ac */ /* 0x000e220008000a00 */
[----:B------:R-:W-:Y:S01]  /*0120*/  MOV R0, RZ ;  /* 0x000000ff00007202 */ /* 0x000fe20000000f00 */
[----:B------:R-:W-:-:S06]  /*0130*/  ULOP3.LUT UR8, UR11, 0x7ffffff0, URZ, 0xc0, !UPT ;  /* 0x7ffffff00b087892 */ /* 0x000fcc000f8ec0ff */
[----:B------:R-:W-:Y:S01]  /*0140*/  MOV R2, UR8 ;  /* 0x0000000800027c02 */ /* 0x000fe20008000f00 */
[----:B0-----:R-:W-:-:S04]  /*0150*/  UIMAD.WIDE.U32 UR4, UR6, 0x4, UR4 ;  /* 0x00000004060478a5 */ /* 0x001fc8000f8e0004 */
[----:B------:R-:W-:-:S04]  /*0160*/  UIADD3 UR10, UP2, UPT, UR4, 0x20, URZ ;  /* 0x00000020040a7890 */ /* 0x000fc8000ff5e0ff */
[----:B------:R-:W-:Y:S02]  /*0170*/  UIADD3.X UR4, UPT, UPT, URZ, UR5, URZ, UP2, !UPT ;  /* 0x00000005ff047290 */ /* 0x000fe400097fe4ff */
[----:B------:R-:W-:Y:S01]  /*0180*/  MOV R4, UR10 ;  /* 0x0000000a00047c02 */ /* 0x000fe20008000f00 */
[----:B------:R-:W-:-:S03]  /*0190*/  UIADD3 UR5, UPT, UPT, -UR8, URZ, URZ ;  /* 0x000000ff08057290 */ /* 0x000fc6000fffe1ff */
[----:B------:R-:W-:-:S09]  /*01a0*/  MOV R5, UR4 ;  /* 0x0000000400057c02 */ /* 0x000fd20008000f00 */
.L_x_2:
[----:B------:R-:W2:Y:S04]  /*01b0*/  LDG.E R11, desc[UR18][R4.64+-0x20] ;  /* 0xffffe012040b7981 */ /* 0x000ea8000c1e1900 */
[----:B------:R-:W3:Y:S04]  /*01c0*/  LDG.E R12, desc[UR18][R4.64+-0x1c] ;  /* 0xffffe412040c7981 */ /* 0x000ee8000c1e1900 */
[----:B------:R-:W4:Y:S04]  /*01d0*/  LDG.E R14, desc[UR18][R4.64+-0x18] ;  /* 0xffffe812040e7981 */ /* 0x000f28000c1e1900 */
[----:B------:R-:W5:Y:S04]  /*01e0*/  LDG.E R16, desc[UR18][R4.64+-0x14] ;  /* 0xffffec1204107981 */ /* 0x000f68000c1e1900 */
        /* <DEDUP_REMOVED lines=11> */
[----:B------:R0:W5:Y:S01]  /*02a0*/  LDG.E R3, desc[UR18][R4.64+0x1c] ;  /* 0x00001c1204037981 */ /* 0x000162000c1e1900 */
[----:B------:R-:W-:-:S04]  /*02b0*/  UIADD3 UR5, UPT, UPT, UR5, 0x10, URZ ;  /* 0x0000001005057890 */ /* 0x000fc8000fffe0ff */
[----:B------:R-:W-:Y:S01]  /*02c0*/  UISETP.NE.AND UP2, UPT, UR5, URZ, UPT ;  /* 0x000000ff0500728c */ /* 0x000fe2000bf45270 */
[----:B0-----:R-:W-:-:S04]  /*02d0*/  IADD3 R4, P0, PT, R4, 0x40, RZ ;  /* 0x0000004004047810 */ /* 0x001fc80007f1e0ff */
[----:B------:R-:W-:Y:S01]  /*02e0*/  IADD3.X R5, PT, PT, RZ, R5, RZ, P0, !PT ;  /* 0x00000005ff057210 */ /* 0x000fe200007fe4ff */
[----:B--2---:R-:W-:-:S04]  /*02f0*/  FADD R11, R11, R0 ;  /* 0x000000000b0b7221 */ /* 0x004fc80000000000 */
[----:B---3--:R-:W-:-:S04]  /*0300*/  FADD R11, R11, R12 ;  /* 0x0000000c0b0b7221 */ /* 0x008fc80000000000 */
[----:B----4-:R-:W-:-:S04]  /*0310*/  FADD R11, R11, R14 ;  /* 0x0000000e0b0b7221 */ /* 0x010fc80000000000 */
[----:B-----5:R-:W-:-:S04]  /*0320*/  FADD R11, R11, R16 ;  /* 0x000000100b0b7221 */ /* 0x020fc80000000000 */
[----:B------:R-:W-:-:S04]  /*0330*/  FADD R11, R11, R18 ;  /* 0x000000120b0b7221 */ /* 0x000fc80000000000 */
        /* <DEDUP_REMOVED lines=10> */
[----:B------:R-:W-:Y:S01]  /*03e0*/  FADD R0, R6, R3 ;  /* 0x0000000306007221 */ /* 0x000fe20000000000 */
[----:B------:R-:W-:Y:S06]  /*03f0*/  BRA.U UP2, `(.L_x_2) ;  /* 0xfffffffd026c7547 */ /* 0x000fec000b83ffff */
.L_x_1:
[----:B------:R-:W-:Y:S05]  /*0400*/  BRA.U !UP1, `(.L_x_0) ;  /* 0x0000000509047547 */ /* 0x000fea000b800000 */
[----:B------:R-:W-:Y:S02]  /*0410*/  UISETP.GE.U32.AND UP1, UPT, UR7, 0x8, UPT ;  /* 0x000000080700788c */ /* 0x000fe4000bf26070 */
[----:B------:R-:W-:-:S04]  /*0420*/  ULOP3.LUT UR5, UR11, 0x7, URZ, 0xc0, !UPT ;  /* 0x000000070b057892 */ /* 0x000fc8000f8ec0ff */
[----:B------:R-:W-:-:S03]  /*0430*/  UISETP.NE.AND UP2, UPT, UR5, URZ, UPT ;  /* 0x000000ff0500728c */ /* 0x000fc6000bf45270 */
[----:B------:R-:W-:Y:S08]  /*0440*/  BRA.U !UP1, `(.L_x_3) ;  /* 0x0000000109647547 */ /* 0x000ff0000b800000 */
[----:B------:R-:W0:Y:S01]  /*0450*/  LDC.64 R6, c[0x0][0x380] ;  /* 0x0000e000ff067b82 */ /* 0x000e220000000a00 */
[C---:B------:R-:W-:Y:S02]  /*0460*/  IADD3 R3, PT, PT, R2.reuse, UR6, RZ ;  /* 0x0000000602037c10 */ /* 0x040fe4000fffe0ff */
[----:B------:R-:W-:-:S04]  /*0470*/  IADD3 R5, P0, PT, R2, UR6, RZ ;  /* 0x0000000602057c10 */ /* 0x000fc8000ff1e0ff */
[----:B------:R-:W-:Y:S01]  /*0480*/  IADD3.X R8, PT, PT, RZ, RZ, RZ, P0, !PT ;  /* 0x000000ffff087210 */ /* 0x000fe200007fe4ff */
[----:B------:R-:W1:Y:S01]  /*0490*/  LDC.64 R10, c[0x0][0x380] ;  /* 0x0000e000ff0a7b82 */ /* 0x000e620000000a00 */
[----:B0-----:R-:W-:-:S06]  /*04a0*/  IMAD.WIDE.U32 R6, R3, 0x4, R6 ;  /* 0x0000000403067825 */ /* 0x001fcc00078e0006 */
[----:B------:R-:W2:Y:S01]  /*04b0*/  LDG.E R7, desc[UR18][R6.64] ;  /* 0x0000001206077981 */ /* 0x000ea2000c1e1900 */
[----:B-1----:R-:W-:-:S04]  /*04c0*/  LEA R4, P0, R5, R10, 0x2 ;  /* 0x0000000a05047211 */ /* 0x002fc800078010ff */
[----:B------:R-:W-:-:S05]  /*04d0*/  LEA.HI.X R5, R5, R11, R8, 0x2, P0 ;  /* 0x0000000b05057211 */ /* 0x000fca00000f1408 */
[----:B------:R-:W3:Y:S04]  /*04e0*/  LDG.E R3, desc[UR18][R4.64+0x4] ;  /* 0x0000041204037981 */ /* 0x000ee8000c1e1900 */
[----:B------:R-:W4:Y:S04]  /*04f0*/  LDG.E R9, desc[UR18][R4.64+0x8] ;  /* 0x0000081204097981 */ /* 0x000f28000c1e1900 */
[----:B------:R-:W5:Y:S04]  /*0500*/  LDG.E R11, desc[UR18][R4.64+0xc] ;  /* 0x00000c12040b7981 */ /* 0x000f68000c1e1900 */
[----:B------:R-:W5:Y:S04]  /*0510*/  LDG.E R13, desc[UR18][R4.64+0x10] ;  /* 0x00001012040d7981 */ /* 0x000f68000c1e1900 */
[----:B------:R-:W5:Y:S04]  /*0520*/  LDG.E R15, desc[UR18][R4.64+0x14] ;  /* 0x00001412040f7981 */ /* 0x000f68000c1e1900 */
[----:B------:R-:W5:Y:S04]  /*0530*/  LDG.E R17, desc[UR18][R4.64+0x18] ;  /* 0x0000181204117981 */ /* 0x000f68000c1e1900 */
[----:B------:R-:W5:Y:S01]  /*0540*/  LDG.E R19, desc[UR18][R4.64+0x1c] ;  /* 0x00001c1204137981 */ /* 0x000f62000c1e1900 */
[----:B------:R-:W-:Y:S01]  /*0550*/  IADD3 R2, PT, PT, R2, 0x8, RZ ;  /* 0x0000000802027810 */ /* 0x000fe20007ffe0ff */
[----:B--2---:R-:W-:-:S04]  /*0560*/  FADD R0, R0, R7 ;  /* 0x0000000700007221 */ /* 0x004fc80000000000 */
[----:B---3--:R-:W-:-:S04]  /*0570*/  FADD R0, R0, R3 ;  /* 0x0000000300007221 */ /* 0x008fc80000000000 */
[----:B----4-:R-:W-:-:S04]  /*0580*/  FADD R0, R0, R9 ;  /* 0x0000000900007221 */ /* 0x010fc80000000000 */
[----:B-----5:R-:W-:-:S04]  /*0590*/  FADD R0, R0, R11 ;  /* 0x0000000b00007221 */ /* 0x020fc80000000000 */
[----:B------:R-:W-:-:S04]  /*05a0*/  FADD R0, R0, R13 ;  /* 0x0000000d00007221 */ /* 0x000fc80000000000 */
[----:B------:R-:W-:-:S04]  /*05b0*/  FADD R0, R0, R15 ;  /* 0x0000000f00007221 */ /* 0x000fc80000000000 */
[----:B------:R-:W-:-:S04]  /*05c0*/  FADD R0, R0, R17 ;  /* 0x0000001100007221 */ /* 0x000fc80000000000 */
[----:B------:R-:W-:-:S07]  /*05d0*/  FADD R0, R0, R19 ;  /* 0x0000001300007221 */ /* 0x000fce0000000000 */
.L_x_3:
        /* <DEDUP_REMOVED lines=16> */
[----:B------:R-:W5:Y:S01]  /*06e0*/  LDG.E R11, desc[UR18][R6.64+0xc] ;  /* 0x00000c12060b7981 */ /* 0x000f62000c1e1900 */
[----:B------:R-:W-:Y:S01]  /*06f0*/  IADD3 R2, PT, PT, R2, 0x4, RZ ;  /* 0x0000000402027810 */ /* 0x000fe20007ffe0ff */
[----:B--2---:R-:W-:-:S04]  /*0700*/  FADD R0, R0, R5 ;  /* 0x0000000500007221 */ /* 0x004fc80000000000 */
[----:B---3--:R-:W-:-:S04]  /*0710*/  FADD R0, R0, R3 ;  /* 0x0000000300007221 */ /* 0x008fc80000000000 */
[----:B----4-:R-:W-:-:S04]  /*0720*/  FADD R0, R0, R9 ;  /* 0x0000000900007221 */ /* 0x010fc80000000000 */
[----:B-----5:R-:W-:-:S07]  /*0730*/  FADD R0, R0, R11 ;  /* 0x0000000b00007221 */ /* 0x020fce0000000000 */
.L_x_4:
[----:B------:R-:W-:Y:S05]  /*0740*/  BRA.U !UP2, `(.L_x_0) ;  /* 0x000000010a347547 */ /* 0x000fea000b800000 */
[----:B------:R-:W0:Y:S01]  /*0750*/  LDC.64 R4, c[0x0][0x380] ;  /* 0x0000e000ff047b82 */ /* 0x000e220000000a00 */
[----:B------:R-:W-:Y:S01]  /*0760*/  IADD3 R3, PT, PT, R2, UR6, RZ ;  /* 0x0000000602037c10 */ /* 0x000fe2000fffe0ff */
[----:B------:R-:W-:-:S04]  /*0770*/  UIADD3 UR4, UPT, UPT, -UR4, URZ, URZ ;  /* 0x000000ff04047290 */ /* 0x000fc8000fffe1ff */
[----:B0-----:R-:W-:-:S05]  /*0780*/  IMAD.WIDE.U32 R2, R3, 0x4, R4 ;  /* 0x0000000403027825 */ /* 0x001fca00078e0004 */
[----:B------:R-:W-:-:S07]  /*0790*/  MOV R5, R3 ;  /* 0x0000000300057202 */ /* 0x000fce0000000f00 */
.L_x_5:
[----:B------:R-:W-:-:S06]  /*07a0*/  MOV R3, R5 ;  /* 0x0000000500037202 */ /* 0x000fcc0000000f00 */
[----:B------:R0:W2:Y:S01]  /*07b0*/  LDG.E R3, desc[UR18][R2.64] ;  /* 0x0000001202037981 */ /* 0x0000a2000c1e1900 */
[----:B------:R-:W-:-:S04]  /*07c0*/  UIADD3 UR4, UPT, UPT, UR4, 0x1, URZ ;  /* 0x0000000104047890 */ /* 0x000fc8000fffe0ff */
[----:B------:R-:W-:Y:S01]  /*07d0*/  UISETP.NE.AND UP1, UPT, UR4, URZ, UPT ;  /* 0x000000ff0400728c */ /* 0x000fe2000bf25270 */
[----:B0-----:R-:W-:-:S04]  /*07e0*/  IADD3 R2, P0, PT, R2, 0x4, RZ ;  /* 0x0000000402027810 */ /* 0x001fc80007f1e0ff */
[----:B------:R-:W-:Y:S01]  /*07f0*/  IADD3.X R5, PT, PT, RZ, R5, RZ, P0, !PT ;  /* 0x00000005ff057210 */ /* 0x000fe200007fe4ff */
[----:B--2---:R-:W-:-:S03]  /*0800*/  FADD R0, R3, R0 ;  /* 0x0000000003007221 */ /* 0x004fc60000000000 */
[----:B------:R-:W-:Y:S05]  /*0810*/  BRA.U UP1, `(.L_x_5) ;  /* 0xfffffffd01e07547 */ /* 0x000fea000b83ffff */
.L_x_0:
[----:B------:R-:W-:-:S04]  /*0820*/  I2FP.F32.S32 R3, UR11 ;  /* 0x0000000b00037c45 */ /* 0x000fc80008201400 */
[----:B------:R-:W0:Y:S08]  /*0830*/  MUFU.RCP R4, R3 ;  /* 0x0000000300047308 */ /* 0x000e300000001000 */
[----:B------:R-:W1:Y:S01]  /*0840*/  FCHK P0, R0, R3 ;  /* 0x0000000300007302 */ /* 0x000e620000000000 */
[----:B0-----:R-:W-:-:S04]  /*0850*/  FFMA R5, -R3, R4, 1 ;  /* 0x3f80000003057423 */ /* 0x001fc80000000104 */
[----:B------:R-:W-:-:S04]  /*0860*/  FFMA R4, R4, R5, R4 ;  /* 0x0000000504047223 */ /* 0x000fc80000000004 */
[----:B------:R-:W-:-:S04]  /*0870*/  FFMA R5, R4, R0, RZ ;  /* 0x0000000004057223 */ /* 0x000fc800000000ff */
[----:B------:R-:W-:-:S04]  /*0880*/  FFMA R2, -R3, R5, R0 ;  /* 0x0000000503027223 */ /* 0x000fc80000000100 */
[----:B------:R-:W-:Y:S01]  /*0890*/  FFMA R4, R4, R2, R5 ;  /* 0x0000000204047223 */ /* 0x000fe20000000005 */
[----:B-1----:R-:W-:Y:S06]  /*08a0*/  @!P0 BRA `(.L_x_6) ;  /* 0x00000000000c8947 */ /* 0x002fec0003800000 */
[----:B------:R-:W-:-:S07]  /*08b0*/  MOV R6, 0x8d0 ;  /* 0x000008d000067802 */ /* 0x000fce0000000f00 */
[----:B------:R-:W-:Y:S05]  /*08c0*/  CALL.REL.NOINC `($__internal_1_$__cuda_sm3x_div_rn_noftz_f32_slowpath) ;  /* 0x0000002000dc7944 */ /* 0x000fea0003c00000 */
[----:B------:R-:W-:-:S07]  /*08d0*/  MOV R4, R0 ;  /* 0x0000000000047202 */ /* 0x000fce0000000f00 */
.L_x_6:
[----:B------:R-:W-:Y:S01]  /*08e0*/  HFMA2 R2, -RZ, RZ, 0, 0 ;  /* 0x00000000ff027431 */ /* 0x000fe200000001ff */
[----:B------:R-:W-:Y:S06]  /*08f0*/  BRA.U !UP0, `(.L_x_7) ;  /* 0x0000000908507547 */ /* 0x000fec000b800000 */
[----:B------:R-:W0:Y:S01]  /*0900*/  LDCU UR6, c[0x0][0x394] ;  /* 0x00007280ff0677ac */ /* 0x000e220008000800 */
[----:B------:R-:W-:Y:S02]  /*0910*/  MOV R2, RZ ;  /* 0x000000ff00027202 */ /* 0x000fe40000000f00 */
[----:B------:R-:W-:Y:S01]  /*0920*/  MOV R0, RZ ;  /* 0x000000ff00007202 */ /* 0x000fe20000000f00 */
[----:B0-----:R-:W-:Y:S02]  /*0930*/  UISETP.GE.U32.AND UP0, UPT, UR6, 0x10, UPT ;  /* 0x000000100600788c */ /* 0x001fe4000bf06070 */
[----:B------:R-:W-:Y:S02]  /*0940*/  ULOP3.LUT UR8, UR6, 0xf, URZ, 0xc0, !UPT ;  /* 0x0000000f06087892 */ /* 0x000fe4000f8ec0ff */
        /* <DEDUP_REMOVED lines=13> */
.L_x_9:
        /* <DEDUP_REMOVED lines=20> */
[----:B--2---:R-:W-:-:S04]  /*0b60*/  FADD R8, R8, -R4 ;  /* 0x8000000408087221 */ /* 0x004fc80000000000 */
[----:B------:R-:W-:Y:S01]  /*0b70*/  FFMA R2, R8, R8, R2 ;  /* 0x0000000808027223 */ /* 0x000fe20000000002 */
[--C-:B---3--:R-:W-:Y:S01]  /*0b80*/  FADD R10, R10, -R4.reuse ;  /* 0x800000040a0a7221 */ /* 0x108fe20000000000 */
[----:B----4-:R-:W-:-:S03]  /*0b90*/  FADD R12, R12, -R4 ;  /* 0x800000040c0c7221 */ /* 0x010fc60000000000 */
[----:B------:R-:W-:Y:S01]  /*0ba0*/  FFMA R2, R10, R10, R2 ;  /* 0x0000000a0a027223 */ /* 0x000fe20000000002 */
[----:B-----5:R-:W-:-:S03]  /*0bb0*/  FADD R14, R14, -R4 ;  /* 0x800000040e0e7221 */ /* 0x020fc60000000000 */
[----:B------:R-:W-:Y:S01]  /*0bc0*/  FFMA R2, R12, R12, R2 ;  /* 0x0000000c0c027223 */ /* 0x000fe20000000002 */
[----:B------:R-:W-:-:S03]  /*0bd0*/  FADD R29, R29, -R4 ;  /* 0x800000041d1d7221 */ /* 0x000fc60000000000 */
        /* <DEDUP_REMOVED lines=22> */
[----:B------:R-:W-:-:S04]  /*0d40*/  FFMA R2, R11, R11, R2 ;  /* 0x0000000b0b027223 */ /* 0x000fc80000000002 */
[----:B------:R-:W-:Y:S01]  /*0d50*/  FFMA R2, R5, R5, R2 ;  /* 0x0000000505027223 */ /* 0x000fe20000000002 */
[----:B------:R-:W-:Y:S06]  /*0d60*/  BRA.U UP0, `(.L_x_9) ;  /* 0xfffffffd002c7547 */ /* 0x000fec000b83ffff */
.L_x_8:
        /* <DEDUP_REMOVED lines=22> */
[----:B--2---:R-:W-:-:S04]  /*0ed0*/  FADD R5, R9, -R4 ;  /* 0x8000000409057221 */ /* 0x004fc80000000000 */
[----:B------:R-:W-:Y:S01]  /*0ee0*/  FFMA R2, R5, R5, R2 ;  /* 0x0000000505027223 */ /* 0x000fe20000000002 */
[----:B---3--:R-:W-:-:S04]  /*0ef0*/  FADD R11, R11, -R4 ;  /* 0x800000040b0b7221 */ /* 0x008fc80000000000 */
[----:B------:R-:W-:Y:S01]  /*0f00*/  FFMA R2, R11, R11, R2 ;  /* 0x0000000b0b027223 */ /* 0x000fe20000000002 */
[--C-:B----4-:R-:W-:Y:S01]  /*0f10*/  FADD R13, R13, -R4.reuse ;  /* 0x800000040d0d7221 */ /* 0x110fe20000000000 */
        /* <DEDUP_REMOVED lines=10> */
[----:B------:R-:W-:-:S07]  /*0fc0*/  FFMA R2, R23, R23, R2 ;  /* 0x0000001717027223 */ /* 0x000fce0000000002 */
.L_x_10:
        /* <DEDUP_REMOVED lines=18> */
[----:B--2---:R-:W-:-:S04]  /*10f0*/  FADD R5, R7, -R4 ;  /* 0x8000000407057221 */ /* 0x004fc80000000000 */
[----:B------:R-:W-:Y:S01]  /*1100*/  FFMA R2, R5, R5, R2 ;  /* 0x0000000505027223 */ /* 0x000fe20000000002 */
[--C-:B---3--:R-:W-:Y:S01]  /*1110*/  FADD R11, R11, -R4.reuse ;  /* 0x800000040b0b7221 */ /* 0x108fe20000000000 */
[----:B----4-:R-:W-:-:S03]  /*1120*/  FADD R13, R13, -R4 ;  /* 0x800000040d0d7221 */ /* 0x010fc60000000000 */
[----:B------:R-:W-:Y:S01]  /*1130*/  FFMA R2, R11, R11, R2 ;  /* 0x0000000b0b027223 */ /* 0x000fe20000000002 */
[----:B-----5:R-:W-:-:S03]  /*1140*/  FADD R15, R15, -R4 ;  /* 0x800000040f0f7221 */ /* 0x020fc60000000000 */
[----:B------:R-:W-:-:S04]  /*1150*/  FFMA R2, R13, R13, R2 ;  /* 0x0000000d0d027223 */ /* 0x000fc80000000002 */
[----:B------:R-:W-:-:S07]  /*1160*/  FFMA R2, R15, R15, R2 ;  /* 0x0000000f0f027223 */ /* 0x000fce0000000002 */
.L_x_11:
[----:B------:R-:W-:Y:S05]  /*1170*/  BRA.U !UP1, `(.L_x_7) ;  /* 0x0000000109307547 */ /* 0x000fea000b800000 */
[----:B------:R-:W0:Y:S01]  /*1180*/  LDC.64 R6, c[0x0][0x380] ;  /* 0x0000e000ff067b82 */ /* 0x000e220000000a00 */
[----:B------:R-:W-:Y:S01]  /*1190*/  IADD3 R5, PT, PT, R0, UR7, RZ ;  /* 0x0000000700057c10 */ /* 0x000fe2000fffe0ff */
[----:B------:R-:W-:-:S04]  /*11a0*/  UIADD3 UR4, UPT, UPT, -UR4, URZ, URZ ;  /* 0x000000ff04047290 */ /* 0x000fc8000fffe1ff */
[----:B0-----:R-:W-:-:S08]  /*11b0*/  IMAD.WIDE.U32 R6, R5, 0x4, R6 ;  /* 0x0000000405067825 */ /* 0x001fd000078e0006 */
.L_x_12:
[----:B------:R0:W2:Y:S01]  /*11c0*/  LDG.E R5, desc[UR18][R6.64] ;  /* 0x0000001206057981 */ /* 0x0000a2000c1e1900 */
[----:B------:R-:W-:-:S04]  /*11d0*/  UIADD3 UR4, UPT, UPT, UR4, 0x1, URZ ;  /* 0x0000000104047890 */ /* 0x000fc8000fffe0ff */
[----:B------:R-:W-:Y:S01]  /*11e0*/  UISETP.NE.AND UP0, UPT, UR4, URZ, UPT ;  /* 0x000000ff0400728c */ /* 0x000fe2000bf05270 */
[----:B0-----:R-:W-:-:S04]  /*11f0*/  IADD3 R6, P0, PT, R6, 0x4, RZ ;  /* 0x0000000406067810 */ /* 0x001fc80007f1e0ff */
[----:B------:R-:W-:Y:S01]  /*1200*/  IADD3.X R7, PT, PT, RZ, R7, RZ, P0, !PT ;  /* 0x00000007ff077210 */ /* 0x000fe200007fe4ff */
[----:B--2---:R-:W-:-:S04]  /*1210*/  FADD R5, R5, -R4 ;  /* 0x8000000405057221 */ /* 0x004fc80000000000 */
[----:B------:R-:W-:Y:S01]  /*1220*/  FFMA R2, R5, R5, R2 ;  /* 0x0000000505027223 */ /* 0x000fe20000000002 */
[----:B------:R-:W-:Y:S06]  /*1230*/  BRA.U UP0, `(.L_x_12) ;  /* 0xfffffffd00e07547 */ /* 0x000fec000b83ffff */
.L_x_7:
[----:B------:R-:W0:Y:S01]  /*1240*/  MUFU.RCP R0, R3 ;  /* 0x0000000300007308 */ /* 0x000e220000001000 */
[----:B------:R-:W1:Y:S07]  /*1250*/  LDC R6, c[0x0][0x394] ;  /* 0x0000e500ff067b82 */ /* 0x000e6e0000000800 */
[----:B------:R-:W2:Y:S01]  /*1260*/  FCHK P0, R2, R3 ;  /* 0x0000000302007302 */ /* 0x000ea20000000000 */
[----:B0-----:R-:W-:-:S04]  /*1270*/  FFMA R5, -R3, R0, 1 ;  /* 0x3f80000003057423 */ /* 0x001fc80000000100 */
[----:B------:R-:W-:-:S04]  /*1280*/  FFMA R0, R0, R5, R0 ;  /* 0x0000000500007223 */ /* 0x000fc80000000000 */
[----:B------:R-:W-:Y:S01]  /*1290*/  FFMA R5, R0, R2, RZ ;  /* 0x0000000200057223 */ /* 0x000fe200000000ff */
[----:B-1----:R-:W-:-:S03]  /*12a0*/  ISETP.GE.AND P2, PT, R6, 0x1, PT ;  /* 0x000000010600780c */ /* 0x002fc60003f46270 */
[----:B------:R-:W-:-:S04]  /*12b0*/  FFMA R6, -R3, R5, R2 ;  /* 0x0000000503067223 */ /* 0x000fc80000000102 */
[----:B------:R-:W-:Y:S01]  /*12c0*/  FFMA R0, R0, R6, R5 ;  /* 0x0000000600007223 */ /* 0x000fe20000000005 */
[----:B--2---:R-:W-:Y:S06]  /*12d0*/  @!P0 BRA `(.L_x_13) ;  /* 0x00000000000c8947 */ /* 0x004fec0003800000 */
[----:B------:R-:W-:Y:S02]  /*12e0*/  MOV R0, R2 ;  /* 0x0000000200007202 */ /* 0x000fe40000000f00 */
[----:B------:R-:W-:-:S07]  /*12f0*/  MOV R6, 0x1310 ;  /* 0x0000131000067802 */ /* 0x000fce0000000f00 */
[----:B------:R-:W-:Y:S05]  /*1300*/  CALL.REL.NOINC `($__internal_1_$__cuda_sm3x_div_rn_noftz_f32_slowpath) ;  /* 0x00000018004c7944 */ /* 0x000fea0003c00000 */
.L_x_13:
[----:B------:R-:W-:Y:S05]  /*1310*/  @!P2 EXIT ;  /* 0x000000000000a94d */ /* 0x000fea0003800000 */
[----:B------:R-:W0:Y:S01]  /*1320*/  LDCU UR5, c[0x0][0x3a8] ;  /* 0x00007500ff0577ac */ /* 0x000e220008000800 */
[----:B------:R-:W1:Y:S01]  /*1330*/  LDCU UR4, c[0x0][0x394] ;  /* 0x00007280ff0477ac */ /* 0x000e620008000800 */
[----:B0-----:R-:W-:-:S04]  /*1340*/  FADD R0, R0, UR5 ;  /* 0x0000000500007e21 */ /* 0x001fc80008000000 */
[----:B------:R0:W2:Y:S01]  /*1350*/  MUFU.RSQ R5, R0 ;  /* 0x0000000000057308 */ /* 0x0000a20000001400 */
[----:B------:R-:W-:Y:S01]  /*1360*/  IADD3 R2, PT, PT, R0, -0xd000000, RZ ;  /* 0xf300000000027810 */ /* 0x000fe20007ffe0ff */
[----:B-1----:R-:W-:-:S03]  /*1370*/  UIMAD UR16, UR9, UR4, URZ ;  /* 0x00000004091072a4 */ /* 0x002fc6000f8e02ff */
[----:B------:R-:W-:-:S13]  /*1380*/  ISETP.GT.U32.AND P0, PT, R2, 0x727fffff, PT ;  /* 0x727fffff0200780c */ /* 0x000fda0003f04070 */
[----:B0-2---:R-:W-:Y:S05]  /*1390*/  @!P0 BRA `(.L_x_14) ;  /* 0x0000000000108947 */ /* 0x005fea0003800000 */
[----:B------:R-:W-:-:S07]  /*13a0*/  MOV R6, 0x13c0 ;  /* 0x000013c000067802 */ /* 0x000fce0000000f00 */
[----:B------:R-:W-:Y:S05]  /*13b0*/  CALL.REL.NOINC `($__internal_0_$__cuda_sm20_sqrt_rn_f32_slowpath) ;  /* 0x0000001400c07944 */ /* 0x000fea0003c00000 */
[----:B------:R-:W-:Y:S01]  /*13c0*/  MOV R3, R0 ;  /* 0x0000000000037202 */ /* 0x000fe20000000f00 */
[----:B------:R-:W-:Y:S06]  /*13d0*/  BRA `(.L_x_15) ;  /* 0x0000000000107947 */ /* 0x000fec0003800000 */
.L_x_14:
[----:B------:R-:W-:Y:S01]  /*13e0*/  FMUL.FTZ R3, R0, R5 ;  /* 0x0000000500037220 */ /* 0x000fe20000410000 */
[----:B------:R-:W-:-:S03]  /*13f0*/  FMUL.FTZ R2, R5, 0.5 ;  /* 0x3f00000005027820 */ /* 0x000fc60000410000 */
[----:B------:R-:W-:-:S04]  /*1400*/  FFMA R0, -R3, R3, R0 ;  /* 0x0000000303007223 */ /* 0x000fc80000000100 */
[----:B------:R-:W-:-:S07]  /*1410*/  FFMA R3, R0, R2, R3 ;  /* 0x0000000200037223 */ /* 0x000fce0000000003 */
.L_x_15:
[----:B------:R-:W0:Y:S01]  /*1420*/  LDCU UR6, c[0x0][0x394] ;  /* 0x00007280ff0677ac */ /* 0x000e220008000800 */
[----:B------:R-:W-:Y:S01]  /*1430*/  HFMA2 R2, -RZ, RZ, 0, 0 ;  /* 0x00000000ff027431 */ /* 0x000fe200000001ff */
[----:B0-----:R-:W-:Y:S02]  /*1440*/  UISETP.GE.U32.AND UP0, UPT, UR6, 0x8, UPT ;  /* 0x000000080600788c */ /* 0x001fe4000bf06070 */
[----:B------:R-:W-:-:S07]  /*1450*/  ULOP3.LUT UR17, UR6, 0x7, URZ, 0xc0, !UPT ;  /* 0x0000000706117892 */ /* 0x000fce000f8ec0ff */
[----:B------:R-:W-:Y:S05]  /*1460*/  BRA.U !UP0, `(.L_x_16) ;  /* 0x0000000908b87547 */ /* 0x000fea000b800000 */
[----:B------:R-:W0:Y:S01]  /*1470*/  LDCU.128 UR20, c[0x0][0x380] ;  /* 0x00007000ff1477ac */ /* 0x000e220008000c00 */
[----:B------:R-:W1:Y:S01]  /*1480*/  LDCU.64 UR12, c[0x0][0x398] ;  /* 0x00007300ff0c77ac */ /* 0x000e620008000a00 */
[----:B------:R-:W2:Y:S01]  /*1490*/  LDCU.64 UR14, c[0x0][0x3a0] ;  /* 0x00007400ff0e77ac */ /* 0x000ea20008000a00 */
[----:B------:R-:W-:Y:S01]  /*14a0*/  UMOV UR4, 0x10 ;  /* 0x0000001000047882 */ /* 0x000fe20000000000 */
[----:B------:R-:W-:Y:S01]  /*14b0*/  UMOV UR5, 0x0 ;  /* 0x0000000000057882 */ /* 0x000fe20000000000 */
[----:B------:R-:W-:Y:S02]  /*14c0*/  ULOP3.LUT UR6, UR6, 0x7ffffff8, URZ, 0xc0, !UPT ;  /* 0x7ffffff806067892 */ /* 0x000fe4000f8ec0ff */
[----:B------:R-:W-:-:S04]  /*14d0*/  UIMAD.WIDE.U32 UR4, UR16, 0x4, UR4 ;  /* 0x00000004100478a5 */ /* 0x000fc8000f8e0004 */
[----:B0-----:R-:W-:Y:S01]  /*14e0*/  UIADD3 UR11, UP0, UPT, UR4, UR22, URZ ;  /* 0x00000016040b7290 */ /* 0x001fe2000ff1e0ff */
[----:B------:R-:W-:Y:S01]  /*14f0*/  MOV R2, UR6 ;  /* 0x0000000600027c02 */ /* 0x000fe20008000f00 */
[----:B------:R-:W-:Y:S02]  /*1500*/  UIADD3 UR9, UP1, UPT, UR4, UR20, URZ ;  /* 0x0000001404097290 */ /* 0x000fe4000ff3e0ff */
[----:B-1----:R-:W-:Y:S02]  /*1510*/  UIADD3 UR7, UP2, UPT, UR12, 0x10, URZ ;  /* 0x000000100c077890 */ /* 0x002fe4000ff5e0ff */
[----:B--2---:R-:W-:Y:S01]  /*1520*/  UIADD3 UR4, UP3, UPT, UR14, 0x10, URZ ;  /* 0x000000100e047890 */ /* 0x004fe2000ff7e0ff */
[----:B------:R-:W-:Y:S01]  /*1530*/  MOV R10, UR11 ;  /* 0x0000000b000a7c02 */ /* 0x000fe20008000f00 */
[----:B------:R-:W-:Y:S01]  /*1540*/  UIADD3.X UR12, UPT, UPT, UR5, UR23, URZ, UP0, !UPT ;  /* 0x00000017050c7290 */ /* 0x000fe200087fe4ff */
[----:B------:R-:W-:Y:S01]  /*1550*/  MOV R14, UR9 ;  /* 0x00000009000e7c02 */ /* 0x000fe20008000f00 */
[----:B------:R-:W-:Y:S01]  /*1560*/  UIADD3.X UR10, UPT, UPT, UR5, UR21, URZ, UP1, !UPT ;  /* 0x00000015050a7290 */ /* 0x000fe20008ffe4ff */
[----:B------:R-:W-:Y:S01]  /*1570*/  MOV R12, UR7 ;  /* 0x00000007000c7c02 */ /* 0x000fe20008000f00 */
[----:B------:R-:W-:Y:S01]  /*1580*/  UIADD3.X UR8, UPT, UPT, URZ, UR13, URZ, UP2, !UPT ;  /* 0x0000000dff087290 */ /* 0x000fe200097fe4ff */
[----:B------:R-:W-:Y:S01]  /*1590*/  MOV R8, UR4 ;  /* 0x0000000400087c02 */ /* 0x000fe20008000f00 */
[----:B------:R-:W-:Y:S01]  /*15a0*/  UIADD3.X UR5, UPT, UPT, URZ, UR15, URZ, UP3, !UPT ;  /* 0x0000000fff057290 */ /* 0x000fe20009ffe4ff */
[----:B------:R-:W-:Y:S01]  /*15b0*/  MOV R11, UR12 ;  /* 0x0000000c000b7c02 */ /* 0x000fe20008000f00 */
[----:B------:R-:W-:Y:S01]  /*15c0*/  UIADD3 UR13, UPT, UPT, -UR6, URZ, URZ ;  /* 0x000000ff060d7290 */ /* 0x000fe2000fffe1ff */
[----:B------:R-:W-:-:S02]  /*15d0*/  MOV R15, UR10 ;  /* 0x0000000a000f7c02 */ /* 0x000fc40008000f00 */
[----:B------:R-:W-:Y:S02]  /*15e0*/  MOV R13, UR8 ;  /* 0x00000008000d7c02 */ /* 0x000fe40008000f00 */
[----:B------:R-:W-:-:S07]  /*15f0*/  MOV R9, UR5 ;  /* 0x0000000500097c02 */ /* 0x000fce0008000f00 */
.L_x_25:
[----:B0-----:R-:W2:Y:S01]  /*1600*/  LDG.E R5, desc[UR18][R14.64+-0x10] ;  /* 0xfffff0120e057981 */ /* 0x001ea2000c1e1900 */
[----:B------:R-:W0:Y:S01]  /*1610*/  MUFU.RCP R6, R3 ;  /* 0x0000000300067308 */ /* 0x000e220000001000 */
[----:B------:R-:W-:Y:S02]  /*1620*/  MOV R16, R10 ;  /* 0x0000000a00107202 */ /* 0x000fe40000000f00 */
[----:B------:R-:W-:Y:S01]  /*1630*/  MOV R17, R11 ;  /* 0x0000000b00117202 */ /* 0x000fe20000000f00 */
[----:B0-----:R-:W-:-:S04]  /*1640*/  FFMA R7, R6, -R3, 1 ;  /* 0x3f80000006077423 */ /* 0x001fc80000000803 */
[----:B------:R-:W-:Y:S01]  /*1650*/  FFMA R7, R6, R7, R6 ;  /* 0x0000000706077223 */ /* 0x000fe20000000006 */
[----:B--2---:R-:W-:-:S04]  /*1660*/  FADD R0, R5, -R4 ;  /* 0x8000000405007221 */ /* 0x004fc80000000000 */
[----:B------:R-:W0:Y:S01]  /*1670*/  FCHK P0, R0, R3 ;  /* 0x0000000300007302 */ /* 0x000e220000000000 */
[----:B------:R-:W-:-:S04]  /*1680*/  FFMA R6, R0, R7, RZ ;  /* 0x0000000700067223 */ /* 0x000fc800000000ff */
[----:B------:R-:W-:-:S04]  /*1690*/  FFMA R5, R6, -R3, R0 ;  /* 0x8000000306057223 */ /* 0x000fc80000000000 */
[----:B------:R-:W-:Y:S01]  /*16a0*/  FFMA R5, R7, R5, R6 ;  /* 0x0000000507057223 */ /* 0x000fe20000000006 */
[----:B0-----:R-:W-:Y:S06]  /*16b0*/  @!P0 BRA `(.L_x_17) ;  /* 0x00000000000c8947 */ /* 0x001fec0003800000 */
[----:B------:R-:W-:-:S07]  /*16c0*/  MOV R6, 0x16e0 ;  /* 0x000016e000067802 */ /* 0x000fce0000000f00 */
[----:B------:R-:W-:Y:S05]  /*16d0*/  CALL.REL.NOINC `($__internal_1_$__cuda_sm3x_div_rn_noftz_f32_slowpath) ;  /* 0x0000001400587944 */ /* 0x000fea0003c00000 */
[----:B------:R-:W-:-:S07]  /*16e0*/  MOV R5, R0 ;  /* 0x0000000000057202 */ /* 0x000fce0000000f00 */
.L_x_17:
[----:B------:R-:W2:Y:S04]  /*16f0*/  LDG.E R0, desc[UR18][R12.64+-0x10] ;  /* 0xfffff0120c007981 */ /* 0x000ea8000c1e1900 */
[----:B------:R-:W2:Y:S02]  /*1700*/  LDG.E R7, desc[UR18][R8.64+-0x10] ;  /* 0xfffff01208077981 */ /* 0x000ea4000c1e1900 */
[----:B--2---:R-:W-:-:S05]  /*1710*/  FFMA R5, R0, R5, R7 ;  /* 0x0000000500057223 */ /* 0x004fca0000000007 */
[----:B------:R0:W-:Y:S04]  /*1720*/  STG.E desc[UR18][R16.64+-0x10], R5 ;  /* 0xfffff00510007986 */ /* 0x0001e8000c101912 */
[----:B------:R-:W2:Y:S01]  /*1730*/  LDG.E R7, desc[UR18][R14.64+-0xc] ;  /* 0xfffff4120e077981 */ /* 0x000ea2000c1e1900 */
[----:B------:R-:W1:Y:S02]  /*1740*/  MUFU.RCP R0, R3 ;  /* 0x0000000300007308 */ /* 0x000e640000001000 */
[----:B-1----:R-:W-:-:S04]  /*1750*/  FFMA R19, R0, -R3, 1 ;  /* 0x3f80000000137423 */ /* 0x002fc80000000803 */
[----:B------:R-:W-:Y:S01]  /*1760*/  FFMA R0, R0, R19, R0 ;  /* 0x0000001300007223 */ /* 0x000fe20000000000 */
[----:B--2---:R-:W-:-:S04]  /*1770*/  FADD R11, R7, -R4 ;  /* 0x80000004070b7221 */ /* 0x004fc80000000000 */
[----:B------:R-:W1:Y:S01]  /*1780*/  FCHK P0, R11, R3 ;  /* 0x000000030b007302 */ /* 0x000e620000000000 */
[----:B------:R-:W-:-:S04]  /*1790*/  FFMA R6, R0, R11, RZ ;  /* 0x0000000b00067223 */ /* 0x000fc800000000ff */
[----:B------:R-:W-:-:S04]  /*17a0*/  FFMA R7, R6, -R3, R11 ;  /* 0x8000000306077223 */ /* 0x000fc8000000000b */
[----:B------:R-:W-:Y:S01]  /*17b0*/  FFMA R0, R0, R7, R6 ;  /* 0x0000000700007223 */ /* 0x000fe20000000006 */
[----:B01----:R-:W-:Y:S06]  /*17c0*/  @!P0 BRA `(.L_x_18) ;  /* 0x00000000000c8947 */ /* 0x003fec0003800000 */
[----:B------:R-:W-:Y:S02]  /*17d0*/  MOV R0, R11 ;  /* 0x0000000b00007202 */ /* 0x000fe40000000f00 */
[----:B------:R-:W-:-:S07]  /*17e0*/  MOV R6, 0x1800 ;  /* 0x0000180000067802 */ /* 0x000fce0000000f00 */
[----:B------:R-:W-:Y:S05]  /*17f0*/  CALL.REL.NOINC `($__internal_1_$__cuda_sm3x_div_rn_noftz_f32_slowpath) ;  /* 0x0000001400107944 */ /* 0x000fea0003c00000 */
.L_x_18:
        /* <DEDUP_REMOVED lines=17> */
.L_x_19:
        /* <DEDUP_REMOVED lines=17> */
.L_x_20:
        /* <DEDUP_REMOVED lines=17> */
.L_x_21:
        /* <DEDUP_REMOVED lines=17> */
.L_x_22:
        /* <DEDUP_REMOVED lines=17> */
.L_x_23:
        /* <DEDUP_REMOVED lines=17> */
.L_x_24:
[----:B------:R0:W2:Y:S04]  /*1e60*/  LDG.E R5, desc[UR18][R12.64+0xc] ;  /* 0x00000c120c057981 */ /* 0x0000a8000c1e1900 */
[----:B------:R1:W2:Y:S01]  /*1e70*/  LDG.E R6, desc[UR18][R8.64+0xc] ;  /* 0x00000c1208067981 */ /* 0x0002a2000c1e1900 */
[----:B------:R-:W-:Y:S01]  /*1e80*/  UIADD3 UR13, UPT, UPT, UR13, 0x8, URZ ;  /* 0x000000080d0d7890 */ /* 0x000fe2000fffe0ff */
[----:B------:R-:W-:Y:S02]  /*1e90*/  IADD3 R10, P0, PT, R16, 0x20, RZ ;  /* 0x00000020100a7810 */ /* 0x000fe40007f1e0ff */
[----:B------:R-:W-:Y:S01]  /*1ea0*/  IADD3 R14, P1, PT, R14, 0x20, RZ ;  /* 0x000000200e0e7810 */ /* 0x000fe20007f3e0ff */
[----:B------:R-:W-:Y:S01]  /*1eb0*/  UISETP.NE.AND UP0, UPT, UR13, URZ, UPT ;  /* 0x000000ff0d00728c */ /* 0x000fe2000bf05270 */
[----:B0-----:R-:W-:-:S02]  /*1ec0*/  IADD3 R12, P2, PT, R12, 0x20, RZ ;  /* 0x000000200c0c7810 */ /* 0x001fc40007f5e0ff */
[----:B------:R-:W-:Y:S02]  /*1ed0*/  IADD3.X R11, PT, PT, RZ, R17, RZ, P0, !PT ;  /* 0x00000011ff0b7210 */ /* 0x000fe400007fe4ff */
[----:B-1----:R-:W-:Y:S02]  /*1ee0*/  IADD3 R8, P3, PT, R8, 0x20, RZ ;  /* 0x0000002008087810 */ /* 0x002fe40007f7e0ff */
[----:B------:R-:W-:Y:S02]  /*1ef0*/  IADD3.X R15, PT, PT, RZ, R15, RZ, P1, !PT ;  /* 0x0000000fff0f7210 */ /* 0x000fe40000ffe4ff */
[----:B------:R-:W-:Y:S02]  /*1f00*/  IADD3.X R13, PT, PT, RZ, R13, RZ, P2, !PT ;  /* 0x0000000dff0d7210 */ /* 0x000fe400017fe4ff */
[----:B------:R-:W-:Y:S01]  /*1f10*/  IADD3.X R9, PT, PT, RZ, R9, RZ, P3, !PT ;  /* 0x00000009ff097210 */ /* 0x000fe20001ffe4ff */
[----:B--2---:R-:W-:-:S05]  /*1f20*/  FFMA R5, R5, R0, R6 ;  /* 0x0000000005057223 */ /* 0x004fca0000000006 */
[----:B------:R0:W-:Y:S01]  /*1f30*/  STG.E desc[UR18][R16.64+0xc], R5 ;  /* 0x00000c0510007986 */ /* 0x0001e2000c101912 */
[----:B------:R-:W-:Y:S05]  /*1f40*/  BRA.U UP0, `(.L_x_25) ;  /* 0xfffffff500ac7547 */ /* 0x000fea000b83ffff */
.L_x_16:
[----:B------:R-:W-:-:S13]  /*1f50*/  ISETP.NE.AND P0, PT, RZ, UR17, PT ;  /* 0x00000011ff007c0c */ /* 0x000fda000bf05270 */
[----:B------:R-:W-:Y:S05]  /*1f60*/  @!P0 EXIT ;  /* 0x000000000000894d */ /* 0x000fea0003800000 */
[----:B------:R-:W1:Y:S01]  /*1f70*/  LDCU UR4, c[0x0][0x394] ;  /* 0x00007280ff0477ac */ /* 0x000e620008000800 */
[----:B------:R-:W-:Y:S02]  /*1f80*/  UISETP.GE.U32.AND UP0, UPT, UR17, 0x4, UPT ;  /* 0x000000041100788c */ /* 0x000fe4000bf06070 */
[----:B-1----:R-:W-:-:S07]  /*1f90*/  ULOP3.LUT UR4, UR4, 0x3, URZ, 0xc0, !UPT ;  /* 0x0000000304047892 */ /* 0x002fce000f8ec0ff */
[----:B------:R-:W-:Y:S05]  /*1fa0*/  BRA.U !UP0, `(.L_x_26) ;  /* 0x0000000508607547 */ /* 0x000fea000b800000 */
[----:B------:R-:W1:Y:S01]  /*1fb0*/  LDC.64 R6, c[0x0][0x380] ;  /* 0x0000e000ff067b82 */ /* 0x000e620000000a00 */
[----:B------:R-:W-:-:S05]  /*1fc0*/  IADD3 R8, PT, PT, R2, UR16, RZ ;  /* 0x0000001002087c10 */ /* 0x000fca000fffe0ff */
[----:B-1----:R-:W-:-:S06]  /*1fd0*/  IMAD.WIDE.U32 R6, R8, 0x4, R6 ;  /* 0x0000000408067825 */ /* 0x002fcc00078e0006 */
[----:B------:R-:W2:Y:S01]  /*1fe0*/  LDG.E R7, desc[UR18][R6.64] ;  /* 0x0000001206077981 */ /* 0x000ea2000c1e1900 */
[----:B------:R-:W0:Y:S02]  /*1ff0*/  MUFU.RCP R0, R3 ;  /* 0x0000000300007308 */ /* 0x000e240000001000 */
        /* <DEDUP_REMOVED lines=8> */
[----:B------:R-:W-:Y:S02]  /*2080*/  MOV R0, R12 ;  /* 0x0000000c00007202 */ /* 0x000fe40000000f00 */
[----:B------:R-:W-:-:S07]  /*2090*/  MOV R6, 0x20b0 ;  /* 0x000020b000067802 */ /* 0x000fce0000000f00 */
[----:B------:R-:W-:Y:S05]  /*20a0*/  CALL.REL.NOINC `($__internal_1_$__cuda_sm3x_div_rn_noftz_f32_slowpath) ;  /* 0x0000000800e47944 */ /* 0x000fea0003c00000 */
.L_x_27:
[----:B------:R-:W0:Y:S01]  /*20b0*/  LDC.64 R16, c[0x0][0x398] ;  /* 0x0000e600ff107b82 */ /* 0x000e220000000a00 */
[----:B------:R-:W1:Y:S07]  /*20c0*/  LDCU.64 UR6, c[0x0][0x380] ;  /* 0x00007000ff0677ac */ /* 0x000e6e0008000a00 */
[----:B------:R-:W2:Y:S08]  /*20d0*/  LDC.64 R14, c[0x0][0x3a0] ;  /* 0x0000e800ff0e7b82 */ /* 0x000eb00000000a00 */
[----:B------:R-:W3:Y:S01]  /*20e0*/  LDC.64 R6, c[0x0][0x388] ;  /* 0x0000e200ff067b82 */ /* 0x000ee20000000a00 */
[----:B0-----:R-:W-:-:S05]  /*20f0*/  IMAD.WIDE.U32 R16, R2, 0x4, R16 ;  /* 0x0000000402107825 */ /* 0x001fca00078e0010 */
[----:B------:R-:W4:Y:S01]  /*2100*/  LDG.E R5, desc[UR18][R16.64] ;  /* 0x0000001210057981 */ /* 0x000f22000c1e1900 */
[----:B--2---:R-:W-:-:S05]  /*2110*/  IMAD.WIDE.U32 R14, R2, 0x4, R14 ;  /* 0x00000004020e7825 */ /* 0x004fca00078e000e */
[----:B------:R-:W4:Y:S01]  /*2120*/  LDG.E R10, desc[UR18][R14.64] ;  /* 0x000000120e0a7981 */ /* 0x000f22000c1e1900 */
[----:B------:R-:W-:-:S04]  /*2130*/  IADD3 R9, P0, PT, R2, UR16, RZ ;  /* 0x0000001002097c10 */ /* 0x000fc8000ff1e0ff */
[----:B------:R-:W-:Y:S02]  /*2140*/  IADD3.X R12, PT, PT, RZ, RZ, RZ, P0, !PT ;  /* 0x000000ffff0c7210 */ /* 0x000fe400007fe4ff */
[C---:B------:R-:W-:Y:S02]  /*2150*/  SHF.L.U32 R20, R9.reuse, 0x2, RZ ;  /* 0x0000000209147819 */ /* 0x040fe400000006ff */
[----:B------:R-:W-:Y:S02]  /*2160*/  SHF.L.U64.HI R9, R9, 0x2, R12 ;  /* 0x0000000209097819 */ /* 0x000fe4000001020c */
[----:B-1----:R-:W-:Y:S01]  /*2170*/  IADD3 R12, P0, PT, R20, UR6, RZ ;  /* 0x00000006140c7c10 */ /* 0x002fe2000ff1e0ff */
[----:B---3--:R-:W-:-:S03]  /*2180*/  IMAD.WIDE.U32 R6, R8, 0x4, R6 ;  /* 0x0000000408067825 */ /* 0x008fc600078e0006 */
[----:B------:R-:W-:Y:S01]  /*2190*/  IADD3.X R13, PT, PT, R9, UR7, RZ, P0, !PT ;  /* 0x00000007090d7c10 */ /* 0x000fe200087fe4ff */
[----:B----4-:R-:W-:-:S05]  /*21a0*/  FFMA R5, R5, R0, R10 ;  /* 0x0000000005057223 */ /* 0x010fca000000000a */
        /* <DEDUP_REMOVED lines=14> */
.L_x_28:
[----:B------:R-:W2:Y:S01]  /*2290*/  LDG.E R5, desc[UR18][R16.64+0x4] ;  /* 0x0000041210057981 */ /* 0x000ea2000c1e1900 */
[----:B------:R-:W0:Y:S03]  /*22a0*/  LDCU.64 UR6, c[0x0][0x388] ;  /* 0x00007100ff0677ac */ /* 0x000e260008000a00 */
[----:B------:R-:W2:Y:S01]  /*22b0*/  LDG.E R6, desc[UR18][R14.64+0x4] ;  /* 0x000004120e067981 */ /* 0x000ea2000c1e1900 */
[----:B0-----:R-:W-:-:S04]  /*22c0*/  IADD3 R8, P0, PT, R20, UR6, RZ ;  /* 0x0000000614087c10 */ /* 0x001fc8000ff1e0ff */
[----:B------:R-:W-:Y:S01]  /*22d0*/  IADD3.X R9, PT, PT, R9, UR7, RZ, P0, !PT ;  /* 0x0000000709097c10 */ /* 0x000fe200087fe4ff */
        /* <DEDUP_REMOVED lines=15> */
.L_x_29:
        /* <DEDUP_REMOVED lines=17> */
.L_x_30:
[----:B------:R-:W2:Y:S04]  /*24e0*/  LDG.E R17, desc[UR18][R16.64+0xc] ;  /* 0x00000c1210117981 */ /* 0x000ea8000c1e1900 */
[----:B------:R-:W2:Y:S01]  /*24f0*/  LDG.E R14, desc[UR18][R14.64+0xc] ;  /* 0x00000c120e0e7981 */ /* 0x000ea2000c1e1900 */
[----:B------:R-:W-:Y:S01]  /*2500*/  IADD3 R2, PT, PT, R2, 0x4, RZ ;  /* 0x0000000402027810 */ /* 0x000fe20007ffe0ff */
[----:B--2---:R-:W-:-:S05]  /*2510*/  FFMA R5, R17, R0, R14 ;  /* 0x0000000011057223 */ /* 0x004fca000000000e */
[----:B------:R1:W-:Y:S02]  /*2520*/  STG.E desc[UR18][R8.64+0xc], R5 ;  /* 0x00000c0508007986 */ /* 0x0003e4000c101912 */
.L_x_26:
[----:B------:R-:W-:-:S13]  /*2530*/  ISETP.NE.AND P0, PT, RZ, UR4, PT ;  /* 0x00000004ff007c0c */ /* 0x000fda000bf05270 */
[----:B------:R-:W-:Y:S05]  /*2540*/  @!P0 EXIT ;  /* 0x000000000000894d */ /* 0x000fea0003800000 */
[----:B------:R-:W-:-:S09]  /*2550*/  UISETP.NE.AND UP0, UPT, UR4, 0x1, UPT ;  /* 0x000000010400788c */ /* 0x000fd2000bf05270 */
[----:B------:R-:W-:Y:S05]  /*2560*/  BRA.U !UP0, `(.L_x_31) ;  /* 0x0000000108d87547 */ /* 0x000fea000b800000 */
[----:B------:R-:W2:Y:S01]  /*2570*/  LDC.64 R6, c[0x0][0x380] ;  /* 0x0000e000ff067b82 */ /* 0x000ea20000000a00 */
[----:B0-----:R-:W-:-:S05]  /*2580*/  IADD3 R16, PT, PT, R2, UR16, RZ ;  /* 0x0000001002107c10 */ /* 0x001fca000fffe0ff */
[----:B--2---:R-:W-:-:S06]  /*2590*/  IMAD.WIDE.U32 R6, R16, 0x4, R6 ;  /* 0x0000000410067825 */ /* 0x004fcc00078e0006 */
[----:B------:R-:W2:Y:S01]  /*25a0*/  LDG.E R7, desc[UR18][R6.64] ;  /* 0x0000001206077981 */ /* 0x000ea2000c1e1900 */
[----:B------:R-:W1:Y:S02]  /*25b0*/  MUFU.RCP R0, R3 ;  /* 0x0000000300007308 */ /* 0x000e640000001000 */
[----:B-1----:R-:W-:-:S04]  /*25c0*/  FFMA R5, R0, -R3, 1 ;  /* 0x3f80000000057423 */ /* 0x002fc80000000803 */
        /* <DEDUP_REMOVED lines=10> */
.L_x_32:
        /* <DEDUP_REMOVED lines=30> */
.L_x_33:
[----:B------:R-:W2:Y:S01]  /*2850*/  LDG.E R13, desc[UR18][R12.64+0x4] ;  /* 0x000004120c0d7981 */ /* 0x000ea2000c1e1900 */
[----:B------:R-:W0:Y:S03]  /*2860*/  LDCU.64 UR4, c[0x0][0x388] ;  /* 0x00007100ff0477ac */ /* 0x000e260008000a00 */
[----:B------:R-:W2:Y:S01]  /*2870*/  LDG.E R8, desc[UR18][R8.64+0x4] ;  /* 0x0000041208087981 */ /* 0x000ea2000c1e1900 */
[----:B------:R-:W-:Y:S02]  /*2880*/  IADD3 R2, PT, PT, R2, 0x2, RZ ;  /* 0x0000000202027810 */ /* 0x000fe40007ffe0ff */
[----:B0-----:R-:W-:-:S04]  /*2890*/  IADD3 R6, P0, PT, R15, UR4, RZ ;  /* 0x000000040f067c10 */ /* 0x001fc8000ff1e0ff */
[----:B------:R-:W-:Y:S01]  /*28a0*/  IADD3.X R7, PT, PT, R14, UR5, RZ, P0, !PT ;  /* 0x000000050e077c10 */ /* 0x000fe200087fe4ff */
[----:B--2---:R-:W-:-:S05]  /*28b0*/  FFMA R5, R13, R0, R8 ;  /* 0x000000000d057223 */ /* 0x004fca0000000008 */
[----:B------:R2:W-:Y:S03]  /*28c0*/  STG.E desc[UR18][R6.64+0x4], R5 ;  /* 0x0000040506007986 */ /* 0x0005e6000c101912 */
.L_x_31:
[----:B------:R-:W3:Y:S02]  /*28d0*/  LDC R0, c[0x0][0x394] ;  /* 0x0000e500ff007b82 */ /* 0x000ee40000000800 */
[----:B---3--:R-:W-:-:S04]  /*28e0*/  LOP3.LUT R0, R0, 0x1, RZ, 0xc0, !PT ;  /* 0x0000000100007812 */ /* 0x008fc800078ec0ff */
[----:B------:R-:W-:-:S13]  /*28f0*/  ISETP.NE.U32.AND P0, PT, R0, 0x1, PT ;  /* 0x000000010000780c */ /* 0x000fda0003f05070 */
[----:B------:R-:W-:Y:S05]  /*2900*/  @P0 EXIT ;  /* 0x000000000000094d */ /* 0x000fea0003800000 */
[----:B--2---:R-:W2:Y:S01]  /*2910*/  LDC.64 R6, c[0x0][0x380] ;  /* 0x0000e000ff067b82 */ /* 0x004ea20000000a00 */
[----:B-1----:R-:W-:-:S05]  /*2920*/  IADD3 R8, PT, PT, R2, UR16, RZ ;  /* 0x0000001002087c10 */ /* 0x002fca000fffe0ff */
[----:B--2---:R-:W-:-:S06]  /*2930*/  IMAD.WIDE.U32 R6, R8, 0x4, R6 ;  /* 0x0000000408067825 */ /* 0x004fcc00078e0006 */
        /* <DEDUP_REMOVED lines=13> */
.L_x_34:
[----:B------:R-:W0:Y:S08]  /*2a10*/  LDC.64 R4, c[0x0][0x398] ;  /* 0x0000e600ff047b82 */ /* 0x000e300000000a00 */
[----:B------:R-:W1:Y:S01]  /*2a20*/  LDC.64 R6, c[0x0][0x3a0] ;  /* 0x0000e800ff067b82 */ /* 0x000e620000000a00 */
[----:B0-----:R-:W-:-:S06]  /*2a30*/  IMAD.WIDE.U32 R4, R2, 0x4, R4 ;  /* 0x0000000402047825 */ /* 0x001fcc00078e0004 */
[----:B------:R-:W2:Y:S01]  /*2a40*/  LDG.E R5, desc[UR18][R4.64] ;  /* 0x0000001204057981 */ /* 0x000ea2000c1e1900 */
[----:B-1----:R-:W-:Y:S02]  /*2a50*/  IMAD.WIDE.U32 R2, R2, 0x4, R6 ;  /* 0x0000000402027825 */ /* 0x002fe400078e0006 */
[----:B------:R-:W0:Y:S04]  /*2a60*/  LDC.64 R6, c[0x0][0x388] ;  /* 0x0000e200ff067b82 */ /* 0x000e280000000a00 */
[----:B------:R-:W2:Y:S01]  /*2a70*/  LDG.E R2, desc[UR18][R2.64] ;  /* 0x0000001202027981 */ /* 0x000ea2000c1e1900 */
[----:B0-----:R-:W-:-:S04]  /*2a80*/  IMAD.WIDE.U32 R8, R8, 0x4, R6 ;  /* 0x0000000408087825 */ /* 0x001fc800078e0006 */
[----:B--2---:R-:W-:-:S05]  /*2a90*/  FFMA R7, R5, R0, R2 ;  /* 0x0000000005077223 */ /* 0x004fca0000000002 */
[----:B------:R-:W-:Y:S01]  /*2aa0*/  STG.E desc[UR18][R8.64], R7 ;  /* 0x0000000708007986 */ /* 0x000fe2000c101912 */
[----:B------:R-:W-:Y:S05]  /*2ab0*/  EXIT ;  /* 0x000000000000794d */ /* 0x000fea0003800000 */
        .weak           $__internal_0_$__cuda_sm20_sqrt_rn_f32_slowpath
        .type           $__internal_0_$__cuda_sm20_sqrt_rn_f32_slowpath,@function
        .size           $__internal_0_$__cuda_sm20_sqrt_rn_f32_slowpath,($__internal_1_$__cuda_sm3x_div_rn_noftz_f32_slowpath - $__internal_0_$__cuda_sm20_sqrt_rn_f32_slowpath)
$__internal_0_$__cuda_sm20_sqrt_rn_f32_slowpath:
[----:B------:R-:W-:-:S13]  /*2ac0*/  LOP3.LUT P0, RZ, R0, 0x7fffffff, RZ, 0xc0, !PT ;  /* 0x7fffffff00ff7812 */ /* 0x000fda000780c0ff */
[----:B------:R-:W-:Y:S01]  /*2ad0*/  @!P0 MOV R2, R0 ;  /* 0x0000000000028202 */ /* 0x000fe20000000f00 */
[----:B------:R-:W-:Y:S06]  /*2ae0*/  @!P0 BRA `(.L_x_35) ;  /* 0x0000000000448947 */ /* 0x000fec0003800000 */
[----:B------:R-:W-:-:S13]  /*2af0*/  FSETP.GEU.FTZ.AND P0, PT, R0, RZ, PT ;  /* 0x000000ff0000720b */ /* 0x000fda0003f1e000 */
[----:B------:R-:W-:Y:S01]  /*2b00*/  @!P0 MOV R2, 0x7fffffff ;  /* 0x7fffffff00028802 */ /* 0x000fe20000000f00 */
[----:B------:R-:W-:Y:S06]  /*2b10*/  @!P0 BRA `(.L_x_35) ;  /* 0x0000000000388947 */ /* 0x000fec0003800000 */
[----:B------:R-:W-:-:S13]  /*2b20*/  FSETP.GTU.FTZ.AND P0, PT, |R0|, +INF , PT ;  /* 0x7f8000000000780b */ /* 0x000fda0003f1c200 */
[----:B------:R-:W-:Y:S01]  /*2b30*/  @P0 FADD.FTZ R2, R0, 1 ;  /* 0x3f80000000020421 */ /* 0x000fe20000010000 */
[----:B------:R-:W-:Y:S06]  /*2b40*/  @P0 BRA `(.L_x_35) ;  /* 0x00000000002c0947 */ /* 0x000fec0003800000 */
[----:B------:R-:W-:-:S13]  /*2b50*/  FSETP.NEU.FTZ.AND P0, PT, |R0|, +INF , PT ;  /* 0x7f8000000000780b */ /* 0x000fda0003f1d200 */
[----:B------:R-:W-:Y:S01]  /*2b60*/  @!P0 MOV R2, R0 ;  /* 0x0000000000028202 */ /* 0x000fe20000000f00 */
[----:B------:R-:W-:Y:S06]  /*2b70*/  @!P0 BRA `(.L_x_35) ;  /* 0x0000000000208947 */ /* 0x000fec0003800000 */
[----:B------:R-:W-:-:S04]  /*2b80*/  FFMA R0, R0, 1.84467440737095516160e+19, RZ ;  /* 0x5f80000000007823 */ /* 0x000fc800000000ff */
[----:B------:R-:W0:Y:S02]  /*2b90*/  MUFU.RSQ R3, R0 ;  /* 0x0000000000037308 */ /* 0x000e240000001400 */
[----:B0-----:R-:W-:Y:S01]  /*2ba0*/  FMUL.FTZ R5, R0, R3 ;  /* 0x0000000300057220 */ /* 0x001fe20000410000 */
[----:B------:R-:W-:-:S03]  /*2bb0*/  FMUL.FTZ R3, R3, 0.5 ;  /* 0x3f00000003037820 */ /* 0x000fc60000410000 */
[----:B------:R-:W-:-:S04]  /*2bc0*/  FADD.FTZ R2, -R5, -RZ ;  /* 0x800000ff05027221 */ /* 0x000fc80000010100 */
[----:B------:R-:W-:-:S04]  /*2bd0*/  FFMA R2, R5, R2, R0 ;  /* 0x0000000205027223 */ /* 0x000fc80000000000 */
[----:B------:R-:W-:-:S04]  /*2be0*/  FFMA R2, R2, R3, R5 ;  /* 0x0000000302027223 */ /* 0x000fc80000000005 */
[----:B------:R-:W-:-:S07]  /*2bf0*/  FMUL.FTZ R2, R2, 2.3283064365386962891e-10 ;  /* 0x2f80000002027820 */ /* 0x000fce0000410000 */
.L_x_35:
[----:B------:R-:W-:Y:S01]  /*2c00*/  HFMA2 R3, -RZ, RZ, 0, 0 ;  /* 0x00000000ff037431 */ /* 0x000fe200000001ff */
[----:B------:R-:W-:Y:S02]  /*2c10*/  MOV R0, R2 ;  /* 0x0000000200007202 */ /* 0x000fe40000000f00 */
[----:B------:R-:W-:-:S04]  /*2c20*/  MOV R2, R6 ;  /* 0x0000000600027202 */ /* 0x000fc80000000f00 */
[----:B------:R-:W-:Y:S05]  /*2c30*/  RET.REL.NODEC R2 `(_Z16layernorm_kernelPKfPfiiS0_S0_f) ;  /* 0xffffffd002f07950 */ /* 0x000fea0003c3ffff */
        .weak           $__internal_1_$__cuda_sm3x_div_rn_noftz_f32_slowpath
        .type           $__internal_1_$__cuda_sm3x_div_rn_noftz_f32_slowpath,@function
        .size           $__internal_1_$__cuda_sm3x_div_rn_noftz_f32_slowpath,(.L_x_46 - $__internal_1_$__cuda_sm3x_div_rn_noftz_f32_slowpath)
$__internal_1_$__cuda_sm3x_div_rn_noftz_f32_slowpath:
[----:B------:R-:W-:Y:S02]  /*2c40*/  SHF.R.U32.HI R5, RZ, 0x17, R3 ;  /* 0x00000017ff057819 */ /* 0x000fe40000011603 */
[----:B------:R-:W-:Y:S02]  /*2c50*/  SHF.R.U32.HI R10, RZ, 0x17, R0 ;  /* 0x00000017ff0a7819 */ /* 0x000fe40000011600 */
[----:B------:R-:W-:Y:S02]  /*2c60*/  LOP3.LUT R5, R5, 0xff, RZ, 0xc0, !PT ;  /* 0x000000ff05057812 */ /* 0x000fe400078ec0ff */
[----:B------:R-:W-:Y:S02]  /*2c70*/  LOP3.LUT R10, R10, 0xff, RZ, 0xc0, !PT ;  /* 0x000000ff0a0a7812 */ /* 0x000fe400078ec0ff */
[----:B------:R-:W-:Y:S02]  /*2c80*/  IADD3 R11, PT, PT, R5, -0x1, RZ ;  /* 0xffffffff050b7810 */ /* 0x000fe40007ffe0ff */
[----:B------:R-:W-:-:S02]  /*2c90*/  IADD3 R18, PT, PT, R10, -0x1, RZ ;  /* 0xffffffff0a127810 */ /* 0x000fc40007ffe0ff */
[----:B------:R-:W-:Y:S02]  /*2ca0*/  ISETP.GT.U32.AND P0, PT, R11, 0xfd, PT ;  /* 0x000000fd0b00780c */ /* 0x000fe40003f04070 */
[----:B------:R-:W-:Y:S02]  /*2cb0*/  MOV R19, R3 ;  /* 0x0000000300137202 */ /* 0x000fe40000000f00 */
[----:B------:R-:W-:-:S13]  /*2cc0*/  ISETP.GT.U32.OR P0, PT, R18, 0xfd, P0 ;  /* 0x000000fd1200780c */ /* 0x000fda0000704470 */
[----:B------:R-:W-:Y:S01]  /*2cd0*/  @!P0 MOV R7, RZ ;  /* 0x000000ff00078202 */ /* 0x000fe20000000f00 */
[----:B------:R-:W-:Y:S06]  /*2ce0*/  @!P0 BRA `(.L_x_36) ;  /* 0x00000000005c8947 */ /* 0x000fec0003800000 */
[----:B------:R-:W-:Y:S02]  /*2cf0*/  FSETP.GTU.FTZ.AND P0, PT, |R0|, +INF , PT ;  /* 0x7f8000000000780b */ /* 0x000fe40003f1c200 */
[----:B------:R-:W-:-:S04]  /*2d00*/  FSETP.GTU.FTZ.AND P1, PT, |R3|, +INF , PT ;  /* 0x7f8000000300780b */ /* 0x000fc80003f3c200 */
[----:B------:R-:W-:-:S13]  /*2d10*/  PLOP3.LUT P0, PT, P0, P1, PT, 0xf8, 0x8f ;  /* 0x00000000008f781c */ /* 0x000fda0000703f70 */
[----:B------:R-:W-:Y:S05]  /*2d20*/  @P0 BRA `(.L_x_37) ;  /* 0x0000000400440947 */ /* 0x000fea0003800000 */
[----:B------:R-:W-:-:S13]  /*2d30*/  LOP3.LUT P0, RZ, R19, 0x7fffffff, R0, 0xc8, !PT ;  /* 0x7fffffff13ff7812 */ /* 0x000fda000780c800 */
[----:B------:R-:W-:Y:S05]  /*2d40*/  @!P0 BRA `(.L_x_38) ;  /* 0x0000000400348947 */ /* 0x000fea0003800000 */
[C---:B------:R-:W-:Y:S02]  /*2d50*/  FSETP.NEU.FTZ.AND P3, PT, |R0|.reuse, +INF , PT ;  /* 0x7f8000000000780b */ /* 0x040fe40003f7d200 */
[----:B------:R-:W-:Y:S02]  /*2d60*/  FSETP.NEU.FTZ.AND P1, PT, |R3|, +INF , PT ;  /* 0x7f8000000300780b */ /* 0x000fe40003f3d200 */
[----:B------:R-:W-:-:S11]  /*2d70*/  FSETP.NEU.FTZ.AND P0, PT, |R0|, +INF , PT ;  /* 0x7f8000000000780b */ /* 0x000fd60003f1d200 */
[----:B------:R-:W-:Y:S05]  /*2d80*/  @!P1 BRA !P3, `(.L_x_38) ;  /* 0x0000000400249947 */ /* 0x000fea0005800000 */
[----:B------:R-:W-:-:S04]  /*2d90*/  LOP3.LUT P3, RZ, R0, 0x7fffffff, RZ, 0xc0, !PT ;  /* 0x7fffffff00ff7812 */ /* 0x000fc8000786c0ff */
[----:B------:R-:W-:-:S13]  /*2da0*/  PLOP3.LUT P1, PT, P1, P3, PT, 0x2f, 0xf2 ;  /* 0x0000000000f2781c */ /* 0x000fda0000f26577 */
[----:B------:R-:W-:Y:S05]  /*2db0*/  @P1 BRA `(.L_x_39) ;  /* 0x0000000400101947 */ /* 0x000fea0003800000 */
[----:B------:R-:W-:-:S04]  /*2dc0*/  LOP3.LUT P1, RZ, R19, 0x7fffffff, RZ, 0xc0, !PT ;  /* 0x7fffffff13ff7812 */ /* 0x000fc8000782c0ff */
[----:B------:R-:W-:-:S13]  /*2dd0*/  PLOP3.LUT P0, PT, P0, P1, PT, 0x2f, 0xf2 ;  /* 0x0000000000f2781c */ /* 0x000fda0000702577 */
[----:B------:R-:W-:Y:S05]  /*2de0*/  @P0 BRA `(.L_x_40) ;  /* 0x0000000000f80947 */ /* 0x000fea0003800000 */
[----:B------:R-:W-:Y:S02]  /*2df0*/  ISETP.GE.AND P0, PT, R18, RZ, PT ;  /* 0x000000ff1200720c */ /* 0x000fe40003f06270 */
[----:B------:R-:W-:-:S11]  /*2e00*/  ISETP.GE.AND P1, PT, R11, RZ, PT ;  /* 0x000000ff0b00720c */ /* 0x000fd60003f26270 */
[----:B------:R-:W-:Y:S01]  /*2e10*/  @P0 MOV R7, RZ ;  /* 0x000000ff00070202 */ /* 0x000fe20000000f00 */
[----:B------:R-:W-:Y:S01]  /*2e20*/  @!P0 FFMA R0, R0, 1.84467440737095516160e+19, RZ ;  /* 0x5f80000000008823 */ /* 0x000fe200000000ff */
[----:B------:R-:W-:Y:S01]  /*2e30*/  @!P0 MOV R7, 0xffffffc0 ;  /* 0xffffffc000078802 */ /* 0x000fe20000000f00 */
[----:B------:R-:W-:-:S03]  /*2e40*/  @!P1 FFMA R19, R3, 1.84467440737095516160e+19, RZ ;  /* 0x5f80000003139823 */ /* 0x000fc600000000ff */
[----:B------:R-:W-:-:S07]  /*2e50*/  @!P1 IADD3 R7, PT, PT, R7, 0x40, RZ ;  /* 0x0000004007079810 */ /* 0x000fce0007ffe0ff */
.L_x_36:
[----:B------:R-:W-:Y:S02]  /*2e60*/  LEA R22, R5, 0xc0800000, 0x17 ;  /* 0xc080000005167811 */ /* 0x000fe400078eb8ff */
[----:B------:R-:W-:Y:S02]  /*2e70*/  IADD3 R10, PT, PT, R10, -0x7f, RZ ;  /* 0xffffff810a0a7810 */ /* 0x000fe40007ffe0ff */
[----:B------:R-:W-:-:S03]  /*2e80*/  IADD3 R22, PT, PT, -R22, R19, RZ ;  /* 0x0000001316167210 */ /* 0x000fc60007ffe1ff */
[----:B------:R-:W-:Y:S01]  /*2e90*/  IMAD R0, R10, -0x800000, R0 ;  /* 0xff8000000a007824 */ /* 0x000fe200078e0200 */
[----:B------:R-:W0:Y:S01]  /*2ea0*/  MUFU.RCP R18, R22 ;  /* 0x0000001600127308 */ /* 0x000e220000001000 */
[----:B------:R-:W-:Y:S01]  /*2eb0*/  FADD.FTZ R11, -R22, -RZ ;  /* 0x800000ff160b7221 */ /* 0x000fe20000010100 */
[----:B------:R-:W-:-:S04]  /*2ec0*/  IADD3 R10, PT, PT, R10, 0x7f, -R5 ;  /* 0x0000007f0a0a7810 */ /* 0x000fc80007ffe805 */
[----:B------:R-:W-:Y:S01]  /*2ed0*/  IADD3 R7, PT, PT, R10, R7, RZ ;  /* 0x000000070a077210 */ /* 0x000fe20007ffe0ff */
[----:B0-----:R-:W-:-:S04]  /*2ee0*/  FFMA R19, R18, R11, 1 ;  /* 0x3f80000012137423 */ /* 0x001fc8000000000b */
[----:B------:R-:W-:-:S04]  /*2ef0*/  FFMA R19, R18, R19, R18 ;  /* 0x0000001312137223 */ /* 0x000fc80000000012 */
[----:B------:R-:W-:-:S04]  /*2f00*/  FFMA R18, R0, R19, RZ ;  /* 0x0000001300127223 */ /* 0x000fc800000000ff */
[----:B------:R-:W-:-:S04]  /*2f10*/  FFMA R21, R11, R18, R0 ;  /* 0x000000120b157223 */ /* 0x000fc80000000000 */
[----:B------:R-:W-:-:S04]  /*2f20*/  FFMA R18, R19, R21, R18 ;  /* 0x0000001513127223 */ /* 0x000fc80000000012 */
[----:B------:R-:W-:-:S04]  /*2f30*/  FFMA R11, R11, R18, R0 ;  /* 0x000000120b0b7223 */ /* 0x000fc80000000000 */
[----:B------:R-:W-:-:S05]  /*2f40*/  FFMA R0, R19, R11, R18 ;  /* 0x0000000b13007223 */ /* 0x000fca0000000012 */
[----:B------:R-:W-:-:S04]  /*2f50*/  SHF.R.U32.HI R5, RZ, 0x17, R0 ;  /* 0x00000017ff057819 */ /* 0x000fc80000011600 */
[----:B------:R-:W-:-:S04]  /*2f60*/  LOP3.LUT R10, R5, 0xff, RZ, 0xc0, !PT ;  /* 0x000000ff050a7812 */ /* 0x000fc800078ec0ff */
[----:B------:R-:W-:-:S04]  /*2f70*/  IADD3 R5, PT, PT, R10, R7, RZ ;  /* 0x000000070a057210 */ /* 0x000fc80007ffe0ff */
[----:B------:R-:W-:-:S04]  /*2f80*/  IADD3 R10, PT, PT, R5, -0x1, RZ ;  /* 0xffffffff050a7810 */ /* 0x000fc80007ffe0ff */
[----:B------:R-:W-:-:S13]  /*2f90*/  ISETP.GE.U32.AND P0, PT, R10, 0xfe, PT ;  /* 0x000000fe0a00780c */ /* 0x000fda0003f06070 */
[----:B------:R-:W-:Y:S05]  /*2fa0*/  @!P0 BRA `(.L_x_41) ;  /* 0x0000000000808947 */ /* 0x000fea0003800000 */
[----:B------:R-:W-:-:S13]  /*2fb0*/  ISETP.GT.AND P0, PT, R5, 0xfe, PT ;  /* 0x000000fe0500780c */ /* 0x000fda0003f04270 */
[----:B------:R-:W-:Y:S05]  /*2fc0*/  @P0 BRA `(.L_x_42) ;  /* 0x00000000006c0947 */ /* 0x000fea0003800000 */
[----:B------:R-:W-:-:S13]  /*2fd0*/  ISETP.GE.AND P0, PT, R5, 0x1, PT ;  /* 0x000000010500780c */ /* 0x000fda0003f06270 */
[----:B------:R-:W-:Y:S05]  /*2fe0*/  @P0 BRA `(.L_x_43) ;  /* 0x0000000000980947 */ /* 0x000fea0003800000 */
[----:B------:R-:W-:Y:S02]  /*2ff0*/  ISETP.GE.AND P0, PT, R5, -0x18, PT ;  /* 0xffffffe80500780c */ /* 0x000fe40003f06270 */
[----:B------:R-:W-:-:S11]  /*3000*/  LOP3.LUT R0, R0, 0x80000000, RZ, 0xc0, !PT ;  /* 0x8000000000007812 */ /* 0x000fd600078ec0ff */
[----:B------:R-:W-:Y:S05]  /*3010*/  @!P0 BRA `(.L_x_43) ;  /* 0x00000000008c8947 */ /* 0x000fea0003800000 */
[CCC-:B------:R-:W-:Y:S01]  /*3020*/  FFMA.RZ R7, R19.reuse, R11.reuse, R18.reuse ;  /* 0x0000000b13077223 */ /* 0x1c0fe2000000c012 */
[CCC-:B------:R-:W-:Y:S01]  /*3030*/  FFMA.RP R10, R19.reuse, R11.reuse, R18.reuse ;  /* 0x0000000b130a7223 */ /* 0x1c0fe20000008012 */
[----:B------:R-:W-:Y:S01]  /*3040*/  FFMA.RM R19, R19, R11, R18 ;  /* 0x0000000b13137223 */ /* 0x000fe20000004012 */
[----:B------:R-:W-:Y:S02]  /*3050*/  IADD3 R11, PT, PT, R5, 0x20, RZ ;  /* 0x00000020050b7810 */ /* 0x000fe40007ffe0ff */
[----:B------:R-:W-:Y:S02]  /*3060*/  LOP3.LUT R7, R7, 0x7fffff, RZ, 0xc0, !PT ;  /* 0x007fffff07077812 */ /* 0x000fe400078ec0ff */
[----:B------:R-:W-:Y:S02]  /*3070*/  ISETP.NE.AND P3, PT, R5, RZ, PT ;  /* 0x000000ff0500720c */ /* 0x000fe40003f65270 */
[----:B------:R-:W-:Y:S02]  /*3080*/  LOP3.LUT R18, R7, 0x800000, RZ, 0xfc, !PT ;  /* 0x0080000007127812 */ /* 0x000fe400078efcff */
[----:B------:R-:W-:-:S02]  /*3090*/  ISETP.NE.AND P1, PT, R5, RZ, PT ;  /* 0x000000ff0500720c */ /* 0x000fc40003f25270 */
[----:B------:R-:W-:Y:S02]  /*30a0*/  IADD3 R5, PT, PT, -R5, RZ, RZ ;  /* 0x000000ff05057210 */ /* 0x000fe40007ffe1ff */
[----:B------:R-:W-:Y:S02]  /*30b0*/  SHF.L.U32 R11, R18, R11, RZ ;  /* 0x0000000b120b7219 */ /* 0x000fe400000006ff */
[----:B------:R-:W-:Y:S02]  /*30c0*/  FSETP.NEU.FTZ.AND P0, PT, R10, R19, PT ;  /* 0x000000130a00720b */ /* 0x000fe40003f1d000 */
[----:B------:R-:W-:Y:S02]  /*30d0*/  SEL R5, R5, RZ, P3 ;  /* 0x000000ff05057207 */ /* 0x000fe40001800000 */
[----:B------:R-:W-:Y:S02]  /*30e0*/  ISETP.NE.AND P1, PT, R11, RZ, P1 ;  /* 0x000000ff0b00720c */ /* 0x000fe40000f25270 */
[----:B------:R-:W-:-:S02]  /*30f0*/  SHF.R.U32.HI R18, RZ, R5, R18 ;  /* 0x00000005ff127219 */ /* 0x000fc40000011612 */
[----:B------:R-:W-:Y:S02]  /*3100*/  PLOP3.LUT P0, PT, P0, P1, PT, 0xf8, 0x8f ;  /* 0x00000000008f781c */ /* 0x000fe40000703f70 */
[----:B------:R-:W-:Y:S02]  /*3110*/  SHF.R.U32.HI R7, RZ, 0x1, R18 ;  /* 0x00000001ff077819 */ /* 0x000fe40000011612 */
[----:B------:R-:W-:-:S04]  /*3120*/  SEL R10, RZ, 0x1, !P0 ;  /* 0x00000001ff0a7807 */ /* 0x000fc80004000000 */
[----:B------:R-:W-:-:S04]  /*3130*/  LOP3.LUT R5, R10, 0x1, R7, 0xf8, !PT ;  /* 0x000000010a057812 */ /* 0x000fc800078ef807 */
[----:B------:R-:W-:-:S04]  /*3140*/  LOP3.LUT R18, R5, R18, RZ, 0xc0, !PT ;  /* 0x0000001205127212 */ /* 0x000fc800078ec0ff */
[----:B------:R-:W-:-:S04]  /*3150*/  IADD3 R7, PT, PT, R7, R18, RZ ;  /* 0x0000001207077210 */ /* 0x000fc80007ffe0ff */
[----:B------:R-:W-:Y:S01]  /*3160*/  LOP3.LUT R0, R7, R0, RZ, 0xfc, !PT ;  /* 0x0000000007007212 */ /* 0x000fe200078efcff */
[----:B------:R-:W-:Y:S06]  /*3170*/  BRA `(.L_x_43) ;  /* 0x0000000000347947 */ /* 0x000fec0003800000 */
.L_x_42:
[----:B------:R-:W-:-:S04]  /*3180*/  LOP3.LUT R0, R0, 0x80000000, RZ, 0xc0, !PT ;  /* 0x8000000000007812 */ /* 0x000fc800078ec0ff */
[----:B------:R-:W-:Y:S01]  /*3190*/  LOP3.LUT R0, R0, 0x7f800000, RZ, 0xfc, !PT ;  /* 0x7f80000000007812 */ /* 0x000fe200078efcff */
[----:B------:R-:W-:Y:S06]  /*31a0*/  BRA `(.L_x_43) ;  /* 0x0000000000287947 */ /* 0x000fec0003800000 */
.L_x_41:
[----:B------:R-:W-:Y:S01]  /*31b0*/  LEA R0, R7, R0, 0x17 ;  /* 0x0000000007007211 */ /* 0x000fe200078eb8ff */
[----:B------:R-:W-:Y:S06]  /*31c0*/  BRA `(.L_x_43) ;  /* 0x0000000000207947 */ /* 0x000fec0003800000 */
.L_x_40:
[----:B------:R-:W-:-:S04]  /*31d0*/  LOP3.LUT R0, R19, 0x80000000, R0, 0x48, !PT ;  /* 0x8000000013007812 */ /* 0x000fc800078e4800 */
[----:B------:R-:W-:Y:S01]  /*31e0*/  LOP3.LUT R0, R0, 0x7f800000, RZ, 0xfc, !PT ;  /* 0x7f80000000007812 */ /* 0x000fe200078efcff */
[----:B------:R-:W-:Y:S06]  /*31f0*/  BRA `(.L_x_43) ;  /* 0x0000000000147947 */ /* 0x000fec0003800000 */
.L_x_39:
[----:B------:R-:W-:Y:S01]  /*3200*/  LOP3.LUT R0, R19, 0x80000000, R0, 0x48, !PT ;  /* 0x8000000013007812 */ /* 0x000fe200078e4800 */
[----:B------:R-:W-:Y:S06]  /*3210*/  BRA `(.L_x_43) ;  /* 0x00000000000c7947 */ /* 0x000fec0003800000 */
.L_x_38:
[----:B------:R-:W0:Y:S01]  /*3220*/  MUFU.RSQ R0, -QNAN ;  /* 0xffc0000000007908 */ /* 0x000e220000001400 */
[----:B------:R-:W-:Y:S05]  /*3230*/  BRA `(.L_x_43) ;  /* 0x0000000000047947 */ /* 0x000fea0003800000 */
.L_x_37:
[----:B------:R-:W-:-:S07]  /*3240*/  FADD.FTZ R0, R0, R3 ;  /* 0x0000000300007221 */ /* 0x000fce0000010000 */
.L_x_43:
[----:B------:R-:W-:-:S04]  /*3250*/  HFMA2 R7, -RZ, RZ, 0, 0 ;  /* 0x00000000ff077431 */ /* 0x000fc800000001ff */
[----:B0-----:R-:W-:Y:S05]  /*3260*/  RET.REL.NODEC R6 `(_Z16layernorm_kernelPKfPfiiS0_S0_f) ;  /* 0xffffffcc06647950 */ /* 0x001fea0003c3ffff */
.L_x_44:
[----:B------:R-:W-:-:S00]  /*3270*/  BRA `(.L_x_44) ;  /* 0xfffffffc00fc7947 */ /* 0x000fc0000383ffff */
[----:B------:R-:W-:-:S00]  /*3280*/  NOP ;  /* 0x0000000000007918 */ /* 0x000fc00000000000 */
[----:B------:R-:W-:-:S00]  /*3290*/  NOP ;  /* 0x0000000000007918 */ /* 0x000fc00000000000 */
[----:B------:R-:W-:-:S00]  /*32a0*/  NOP ;  /* 0x0000000000007918 */ /* 0x000fc00000000000 */
[----:B------:R-:W-:-:S00]  /*32b0*/  NOP ;  /* 0x0000000000007918 */ /* 0x000fc00000000000 */
[----:B------:R-:W-:-:S00]  /*32c0*/  NOP ;  /* 0x0000000000007918 */ /* 0x000fc00000000000 */
[----:B------:R-:W-:-:S00]  /*32d0*/  NOP ;  /* 0x0000000000007918 */ /* 0x000fc00000000000 */
[----:B------:R-:W-:-:S00]  /*32e0*/  NOP ;  /* 0x0000000000007918 */ /* 0x000fc00000000000 */
[----:B------:R-:W-:-:S00]  /*32f0*/  NOP ;  /* 0x0000000000007918 */ /* 0x000fc00000000000 */
.L_x_46:


//--------------------- .nv.shared.reserved.0     --------------------------
	.section	.nv.shared.reserved.0,"aw",@nobits
	.weak		__nv_reservedSMEM_offset_0_alias
	.size		__nv_reservedSMEM_offset_0_alias, 0, 64
	.other		__nv_reservedSMEM_offset_0_alias,@"STO_CUDA_RESERVED_SHARED STV_DEFAULT"
__nv_reservedSMEM_offset_0_alias:
	.zero		0
	.zero		64


//--------------------- .nv.constant0._Z16layernorm_kernelPKfPfiiS0_S0_f --------------------------
	.section	.nv.constant0._Z16layernorm_kernelPKfPfiiS0_S0_f,"a",@progbits
	.sectionflags	@""
	.align	4
.nv.constant0._Z16layernorm_kernelPKfPfiiS0_S0_f:
	.zero		940


//--------------------- SYMBOLS --------------------------

	.type		.nv.reservedSmem.offset0,@object
	.size		.nv.reservedSmem.offset0,0x4
